def attn_fwd(
    Q,
    K,
    V,
    Out,
    Lse,
    sm_scale,
    stride_qz,
    stride_qh,
    stride_qm,
    stride_qk,
    stride_kz,
    stride_kh,
    stride_kn,
    stride_kk,
    stride_vz,
    stride_vh,
    stride_vn,
    stride_vk,
    stride_oz,
    stride_oh,
    stride_om,
    stride_ok,
    seqlen_q,
    seqlen_k,
    BLOCK_M: tl.constexpr,
    BLOCK_N: tl.constexpr,
    HEAD_DIM: tl.constexpr,
    CAUSAL: tl.constexpr,
):
    start_m = tl.program_id(0)
    off_hz = tl.program_id(1)
    q_off = off_hz * stride_qh
    k_off = off_hz * stride_kh
    v_off = off_hz * stride_vh
    offs_m = start_m * BLOCK_M + tl.arange(0, BLOCK_M)
    offs_d = tl.arange(0, HEAD_DIM)
    offs_n = tl.arange(0, BLOCK_N)
    q_ptrs = Q + q_off + offs_m[:, None] * stride_qm + offs_d[None, :] * stride_qk
    k_ptrs = K + k_off + offs_d[:, None] * stride_kk + offs_n[None, :] * stride_kn
    v_ptrs = V + v_off + offs_n[:, None] * stride_vn + offs_d[None, :] * stride_vk
    m_i = tl.full([BLOCK_M], float("-inf"), dtype=tl.float32)
    l_i = tl.zeros([BLOCK_M], dtype=tl.float32) + 1.0
    acc = tl.zeros([BLOCK_M, HEAD_DIM], dtype=tl.float32)
    q = tl.load(q_ptrs)
    acc, l_i, m_i = _attn_fwd_inner(
        acc,
        l_i,
        m_i,
        q,
        k_ptrs,
        v_ptrs,
        sm_scale,
        stride_kn,
        stride_vn,
        start_m,
        seqlen_k,
        BLOCK_M,
        BLOCK_N,
        HEAD_DIM,
        CAUSAL,
    )
    acc = acc / l_i[:, None]
    lse = m_i + tl.math.log2(l_i) / 1.4426950408889634
    o_ptrs = (
        Out
        + off_hz * stride_oh
        + offs_m[:, None] * stride_om
        + offs_d[None, :] * stride_ok
    )
    tl.store(o_ptrs, acc.to(Out.dtype.element_ty))
    tl.store(Lse + off_hz * seqlen_q + offs_m, lse)

# config = {"BLOCK_M": 32, "BLOCK_N": 32, "HEAD_DIM": 16, "arch": "sm_100", "causal": false, "dtype": "bf16", "num_stages": 4, "num_warps": 8}
# arch = sm_100


// ===== COMPILED SASS (sm_100a) =====

	.target	sm_100a

	.elftype	@"ET_EXEC"


//--------------------- .note.nv.tkinfo           --------------------------
	.section	.note.nv.tkinfo,"",@"SHT_NOTE"
	.sectionflags	@"SHF_NOTE_NV_TKINFO"
	.tkinfo
        /*0018*/ 	.word	0x00000081
        /*0030*/ 	.string	""
        /*0030*/ 	.string	"ptxas-blackwell"
        /*0030*/ 	.string	"Cuda compilation tools, release 12.9, V12.9.86"
        /*0030*/ 	.string	"Build cuda_12.9.r12.9/compiler.36037853_0"
        /*0030*/ 	.string	"-v  -suppress-debug-info  -lineinfo  -arch sm_100a "



//--------------------- .note.nv.cuver            --------------------------
	.section	.note.nv.cuver,"",@"SHT_NOTE"
	.sectionflags	@"SHF_NOTE_NV_CUVER"
        /*0018*/ 	.short	0x0001
        /*001a*/ 	.short	0x0064
        /*001c*/ 	.short	0x0001
        /*001e*/ 	.short	0x0000
        /*0020*/ 	.short	0x0001
        /*0022*/ 	.short	0x0000


//--------------------- .nv.info                  --------------------------
	.section	.nv.info,"",@"SHT_CUDA_INFO"
	.align	4


	//----- nvinfo : EIATTR_REGCOUNT
	.align		4
        /*0000*/ 	.byte	0x04, 0x2f
        /*0002*/ 	.short	(.L_2 - .L_1)
	.align		4
.L_1:
        /*0004*/ 	.word	index@(attn_fwd)
        /*0008*/ 	.word	0x0000003c


	//----- nvinfo : EIATTR_FRAME_SIZE
	.align		4
.L_2:
        /*000c*/ 	.byte	0x04, 0x11
        /*000e*/ 	.short	(.L_4 - .L_3)
	.align		4
.L_3:
        /*0010*/ 	.word	index@(attn_fwd)
        /*0014*/ 	.word	0x00000000


	//----- nvinfo : EIATTR_MIN_STACK_SIZE
	.align		4
.L_4:
        /*0018*/ 	.byte	0x04, 0x12
        /*001a*/ 	.short	(.L_6 - .L_5)
	.align		4
.L_5:
        /*001c*/ 	.word	index@(attn_fwd)
        /*0020*/ 	.word	0x00000000
.L_6:


//--------------------- .nv.info.attn_fwd         --------------------------
	.section	.nv.info.attn_fwd,"",@"SHT_CUDA_INFO"
	.sectionflags	@""
	.align	4


	//----- nvinfo : EIATTR_CUDA_API_VERSION
	.align		4
        /*0000*/ 	.byte	0x04, 0x37
        /*0002*/ 	.short	(.L_8 - .L_7)
.L_7:
        /*0004*/ 	.word	0x00000081


	//----- nvinfo : EIATTR_KPARAM_INFO
	.align		4
.L_8:
        /*0008*/ 	.byte	0x04, 0x17
        /*000a*/ 	.short	(.L_10 - .L_9)
.L_9:
        /*000c*/ 	.word	0x00000000
        /*0010*/ 	.short	0x0019
        /*0012*/ 	.short	0x0080
        /*0014*/ 	.byte	0x00, 0xf4, 0x21, 0x00


	//----- nvinfo : EIATTR_KPARAM_INFO
	.align		4
.L_10:
        /*0018*/ 	.byte	0x04, 0x17
        /*001a*/ 	.short	(.L_12 - .L_11)
.L_11:
        /*001c*/ 	.word	0x00000000
        /*0020*/ 	.short	0x0018
        /*0022*/ 	.short	0x0078
        /*0024*/ 	.byte	0x00, 0xf4, 0x21, 0x00


	//----- nvinfo : EIATTR_KPARAM_INFO
	.align		4
.L_12:
        /*0028*/ 	.byte	0x04, 0x17
        /*002a*/ 	.short	(.L_14 - .L_13)
.L_13:
        /*002c*/ 	.word	0x00000000
        /*0030*/ 	.short	0x0017
        /*0032*/ 	.short	0x0070
        /*0034*/ 	.byte	0x00, 0xf0, 0x11, 0x00


	//----- nvinfo : EIATTR_KPARAM_INFO
	.align		4
.L_14:
        /*0038*/ 	.byte	0x04, 0x17
        /*003a*/ 	.short	(.L_16 - .L_15)
.L_15:
        /*003c*/ 	.word	0x00000000
        /*0040*/ 	.short	0x0016
        /*0042*/ 	.short	0x006c
        /*0044*/ 	.byte	0x00, 0xf0, 0x11, 0x00


	//----- nvinfo : EIATTR_KPARAM_INFO
	.align		4
.L_16:
        /*0048*/ 	.byte	0x04, 0x17
        /*004a*/ 	.short	(.L_18 - .L_17)
.L_17:
        /*004c*/ 	.word	0x00000000
        /*0050*/ 	.short	0x0015
        /*0052*/ 	.short	0x0068
        /*0054*/ 	.byte	0x00, 0xf0, 0x11, 0x00


	//----- nvinfo : EIATTR_KPARAM_INFO
	.align		4
.L_18:
        /*0058*/ 	.byte	0x04, 0x17
        /*005a*/ 	.short	(.L_20 - .L_19)
.L_19:
        /*005c*/ 	.word	0x00000000
        /*0060*/ 	.short	0x0014
        /*0062*/ 	.short	0x0064
        /*0064*/ 	.byte	0x00, 0xf0, 0x11, 0x00


	//----- nvinfo : EIATTR_KPARAM_INFO
	.align		4
.L_20:
        /*0068*/ 	.byte	0x04, 0x17
        /*006a*/ 	.short	(.L_22 - .L_21)
.L_21:
        /*006c*/ 	.word	0x00000000
        /*0070*/ 	.short	0x0013
        /*0072*/ 	.short	0x0060
        /*0074*/ 	.byte	0x00, 0xf0, 0x11, 0x00


	//----- nvinfo : EIATTR_KPARAM_INFO
	.align		4
.L_22:
        /*0078*/ 	.byte	0x04, 0x17
        /*007a*/ 	.short	(.L_24 - .L_23)
.L_23:
        /*007c*/ 	.word	0x00000000
        /*0080*/ 	.short	0x0012
        /*0082*/ 	.short	0x005c
        /*0084*/ 	.byte	0x00, 0xf0, 0x11, 0x00


	//----- nvinfo : EIATTR_KPARAM_INFO
	.align		4
.L_24:
        /*0088*/ 	.byte	0x04, 0x17
        /*008a*/ 	.short	(.L_26 - .L_25)
.L_25:
        /*008c*/ 	.word	0x00000000
        /*0090*/ 	.short	0x0011
        /*0092*/ 	.short	0x0058
        /*0094*/ 	.byte	0x00, 0xf0, 0x11, 0x00


	//----- nvinfo : EIATTR_KPARAM_INFO
	.align		4
.L_26:
        /*0098*/ 	.byte	0x04, 0x17
        /*009a*/ 	.short	(.L_28 - .L_27)
.L_27:
        /*009c*/ 	.word	0x00000000
        /*00a0*/ 	.short	0x0010
        /*00a2*/ 	.short	0x0054
        /*00a4*/ 	.byte	0x00, 0xf0, 0x11, 0x00


	//----- nvinfo : EIATTR_KPARAM_INFO
	.align		4
.L_28:
        /*00a8*/ 	.byte	0x04, 0x17
        /*00aa*/ 	.short	(.L_30 - .L_29)
.L_29:
        /*00ac*/ 	.word	0x00000000
        /*00b0*/ 	.short	0x000f
        /*00b2*/ 	.short	0x0050
        /*00b4*/ 	.byte	0x00, 0xf0, 0x11, 0x00


	//----- nvinfo : EIATTR_KPARAM_INFO
	.align		4
.L_30:
        /*00b8*/ 	.byte	0x04, 0x17
        /*00ba*/ 	.short	(.L_32 - .L_31)
.L_31:
        /*00bc*/ 	.word	0x00000000
        /*00c0*/ 	.short	0x000e
        /*00c2*/ 	.short	0x004c
        /*00c4*/ 	.byte	0x00, 0xf0, 0x11, 0x00


	//----- nvinfo : EIATTR_KPARAM_INFO
	.align		4
.L_32:
        /*00c8*/ 	.byte	0x04, 0x17
        /*00ca*/ 	.short	(.L_34 - .L_33)
.L_33:
        /*00cc*/ 	.word	0x00000000
        /*00d0*/ 	.short	0x000d
        /*00d2*/ 	.short	0x0048
        /*00d4*/ 	.byte	0x00, 0xf0, 0x11, 0x00


	//----- nvinfo : EIATTR_KPARAM_INFO
	.align		4
.L_34:
        /*00d8*/ 	.byte	0x04, 0x17
        /*00da*/ 	.short	(.L_36 - .L_35)
.L_35:
        /*00dc*/ 	.word	0x00000000
        /*00e0*/ 	.short	0x000c
        /*00e2*/ 	.short	0x0044
        /*00e4*/ 	.byte	0x00, 0xf0, 0x11, 0x00


	//----- nvinfo : EIATTR_KPARAM_INFO
	.align		4
.L_36:
        /*00e8*/ 	.byte	0x04, 0x17
        /*00ea*/ 	.short	(.L_38 - .L_37)
.L_37:
        /*00ec*/ 	.word	0x00000000
        /*00f0*/ 	.short	0x000b
        /*00f2*/ 	.short	0x0040
        /*00f4*/ 	.byte	0x00, 0xf0, 0x11, 0x00


	//----- nvinfo : EIATTR_KPARAM_INFO
	.align		4
.L_38:
        /*00f8*/ 	.byte	0x04, 0x17
        /*00fa*/ 	.short	(.L_40 - .L_39)
.L_39:
        /*00fc*/ 	.word	0x00000000
        /*0100*/ 	.short	0x000a
        /*0102*/ 	.short	0x003c
        /*0104*/ 	.byte	0x00, 0xf0, 0x11, 0x00


	//----- nvinfo : EIATTR_KPARAM_INFO
	.align		4
.L_40:
        /*0108*/ 	.byte	0x04, 0x17
        /*010a*/ 	.short	(.L_42 - .L_41)
.L_41:
        /*010c*/ 	.word	0x00000000
        /*0110*/ 	.short	0x0009
        /*0112*/ 	.short	0x0038
        /*0114*/ 	.byte	0x00, 0xf0, 0x11, 0x00


	//----- nvinfo : EIATTR_KPARAM_INFO
	.align		4
.L_42:
        /*0118*/ 	.byte	0x04, 0x17
        /*011a*/ 	.short	(.L_44 - .L_43)
.L_43:
        /*011c*/ 	.word	0x00000000
        /*0120*/ 	.short	0x0008
        /*0122*/ 	.short	0x0034
        /*0124*/ 	.byte	0x00, 0xf0, 0x11, 0x00


	//----- nvinfo : EIATTR_KPARAM_INFO
	.align		4
.L_44:
        /*0128*/ 	.byte	0x04, 0x17
        /*012a*/ 	.short	(.L_46 - .L_45)
.L_45:
        /*012c*/ 	.word	0x00000000
        /*0130*/ 	.short	0x0007
        /*0132*/ 	.short	0x0030
        /*0134*/ 	.byte	0x00, 0xf0, 0x11, 0x00


	//----- nvinfo : EIATTR_KPARAM_INFO
	.align		4
.L_46:
        /*0138*/ 	.byte	0x04, 0x17
        /*013a*/ 	.short	(.L_48 - .L_47)
.L_47:
        /*013c*/ 	.word	0x00000000
        /*0140*/ 	.short	0x0006
        /*0142*/ 	.short	0x002c
        /*0144*/ 	.byte	0x00, 0xf0, 0x11, 0x00


	//----- nvinfo : EIATTR_KPARAM_INFO
	.align		4
.L_48:
        /*0148*/ 	.byte	0x04, 0x17
        /*014a*/ 	.short	(.L_50 - .L_49)
.L_49:
        /*014c*/ 	.word	0x00000000
        /*0150*/ 	.short	0x0005
        /*0152*/ 	.short	0x0028
        /*0154*/ 	.byte	0x00, 0xf0, 0x11, 0x00


	//----- nvinfo : EIATTR_KPARAM_INFO
	.align		4
.L_50:
        /*0158*/ 	.byte	0x04, 0x17
        /*015a*/ 	.short	(.L_52 - .L_51)
.L_51:
        /*015c*/ 	.word	0x00000000
        /*0160*/ 	.short	0x0004
        /*0162*/ 	.short	0x0020
        /*0164*/ 	.byte	0x00, 0xf4, 0x21, 0x00


	//----- nvinfo : EIATTR_KPARAM_INFO
	.align		4
.L_52:
        /*0168*/ 	.byte	0x04, 0x17
        /*016a*/ 	.short	(.L_54 - .L_53)
.L_53:
        /*016c*/ 	.word	0x00000000
        /*0170*/ 	.short	0x0003
        /*0172*/ 	.short	0x0018
        /*0174*/ 	.byte	0x00, 0xf4, 0x21, 0x00


	//----- nvinfo : EIATTR_KPARAM_INFO
	.align		4
.L_54:
        /*0178*/ 	.byte	0x04, 0x17
        /*017a*/ 	.short	(.L_56 - .L_55)
.L_55:
        /*017c*/ 	.word	0x00000000
        /*0180*/ 	.short	0x0002
        /*0182*/ 	.short	0x0010
        /*0184*/ 	.byte	0x00, 0xf4, 0x21, 0x00


	//----- nvinfo : EIATTR_KPARAM_INFO
	.align		4
.L_56:
        /*0188*/ 	.byte	0x04, 0x17
        /*018a*/ 	.short	(.L_58 - .L_57)
.L_57:
        /*018c*/ 	.word	0x00000000
        /*0190*/ 	.short	0x0001
        /*0192*/ 	.short	0x0008
        /*0194*/ 	.byte	0x00, 0xf4, 0x21, 0x00


	//----- nvinfo : EIATTR_KPARAM_INFO
	.align		4
.L_58:
        /*0198*/ 	.byte	0x04, 0x17
        /*019a*/ 	.short	(.L_60 - .L_59)
.L_59:
        /*019c*/ 	.word	0x00000000
        /*01a0*/ 	.short	0x0000
        /*01a2*/ 	.short	0x0000
        /*01a4*/ 	.byte	0x00, 0xf4, 0x21, 0x00


	//----- nvinfo : EIATTR_SPARSE_MMA_MASK
	.align		4
.L_60:
        /*01a8*/ 	.byte	0x03, 0x50
        /*01aa*/ 	.short	0x0000


	//----- nvinfo : EIATTR_MAXREG_COUNT
	.align		4
        /*01ac*/ 	.byte	0x03, 0x1b
        /*01ae*/ 	.short	0x00ff


	//----- nvinfo : EIATTR_NUM_BARRIERS
	.align		4
        /*01b0*/ 	.byte	0x02, 0x4c
        /*01b2*/ 	.byte	0x01
	.zero		1


	//----- nvinfo : EIATTR_COOP_GROUP_MASK_REGIDS
	.align		4
        /*01b4*/ 	.byte	0x04, 0x29
        /*01b6*/ 	.short	(.L_62 - .L_61)


	//   ....[0]....
.L_61:
        /*01b8*/ 	.word	0xffffffff


	//   ....[1]....
        /*01bc*/ 	.word	0xffffffff


	//   ....[2]....
        /*01c0*/ 	.word	0xffffffff


	//   ....[3]....
        /*01c4*/ 	.word	0xffffffff


	//   ....[4]....
        /*01c8*/ 	.word	0xffffffff


	//   ....[5]....
        /*01cc*/ 	.word	0xffffffff


	//   ....[6]....
        /*01d0*/ 	.word	0xffffffff


	//   ....[7]....
        /*01d4*/ 	.word	0xffffffff


	//----- nvinfo : EIATTR_COOP_GROUP_INSTR_OFFSETS
	.align		4
.L_62:
        /*01d8*/ 	.byte	0x04, 0x28
        /*01da*/ 	.short	(.L_64 - .L_63)


	//   ....[0]....
.L_63:
        /*01dc*/ 	.word	0x000009f0


	//   ....[1]....
        /*01e0*/ 	.word	0x00000aa0


	//   ....[2]....
        /*01e4*/ 	.word	0x00000ac0


	//   ....[3]....
        /*01e8*/ 	.word	0x00000c10


	//   ....[4]....
        /*01ec*/ 	.word	0x00001090


	//   ....[5]....
        /*01f0*/ 	.word	0x000010b0


	//   ....[6]....
        /*01f4*/ 	.word	0x000010d0


	//   ....[7]....
        /*01f8*/ 	.word	0x00001110


	//----- nvinfo : EIATTR_VRC_CTA_INIT_COUNT
	.align		4
.L_64:
        /*01fc*/ 	.byte	0x02, 0x4a
	.zero		1
	.zero		1


	//----- nvinfo : EIATTR_EXIT_INSTR_OFFSETS
	.align		4
        /*0200*/ 	.byte	0x04, 0x1c
        /*0202*/ 	.short	(.L_66 - .L_65)


	//   ....[0]....
.L_65:
        /*0204*/ 	.word	0x00001bf0


	//   ....[1]....
        /*0208*/ 	.word	0x00001c20


	//----- nvinfo : EIATTR_REQNTID
	.align		4
.L_66:
        /*020c*/ 	.byte	0x04, 0x10
        /*020e*/ 	.short	(.L_68 - .L_67)
.L_67:
        /*0210*/ 	.word	0x00000100
        /*0214*/ 	.word	0x00000001
        /*0218*/ 	.word	0x00000001


	//----- nvinfo : EIATTR_CBANK_PARAM_SIZE
	.align		4
.L_68:
        /*021c*/ 	.byte	0x03, 0x19
        /*021e*/ 	.short	0x0088


	//----- nvinfo : EIATTR_PARAM_CBANK
	.align		4
        /*0220*/ 	.byte	0x04, 0x0a
        /*0222*/ 	.short	(.L_70 - .L_69)
	.align		4
.L_69:
        /*0224*/ 	.word	index@(.nv.constant0.attn_fwd)
        /*0228*/ 	.short	0x0380
        /*022a*/ 	.short	0x0088


	//----- nvinfo : EIATTR_SW_WAR
	.align		4
.L_70:
        /*022c*/ 	.byte	0x04, 0x36
        /*022e*/ 	.short	(.L_72 - .L_71)
.L_71:
        /*0230*/ 	.word	0x00000008
.L_72:


//--------------------- .nv.compat                --------------------------
	.section	.nv.compat,"",@"SHT_CUDA_COMPAT_INFO"
	.align	4
        /*0000*/ 	.byte	0x02, 0x02, 0x01, 0x00, 0x02, 0x05, 0x05, 0x00, 0x02, 0x03, 0x00, 0x00, 0x02, 0x06, 0x01, 0x00


//--------------------- .nv.callgraph             --------------------------
	.section	.nv.callgraph,"",@"SHT_CUDA_CALLGRAPH"
	.align	4
	.sectionentsize	8
	.align		4
        /*0000*/ 	.word	0x00000000
	.align		4
        /*0004*/ 	.word	0xffffffff
	.align		4
        /*0008*/ 	.word	0x00000000
	.align		4
        /*000c*/ 	.word	0xfffffffe
	.align		4
        /*0010*/ 	.word	0x00000000
	.align		4
        /*0014*/ 	.word	0xfffffffd
	.align		4
        /*0018*/ 	.word	0x00000000
	.align		4
        /*001c*/ 	.word	0xfffffffc


//--------------------- .nv.constant4             --------------------------
	.section	.nv.constant4,"a",@progbits
	.align	8
	.align		8
.nv.constant4:
        /*0000*/ 	.dword	_$_str


//--------------------- .text.attn_fwd            --------------------------
	.section	.text.attn_fwd,"ax",@progbits
	.align	128
        .global         attn_fwd
        .type           attn_fwd,@function
        .size           attn_fwd,(.L_x_3 - attn_fwd)
        .other          attn_fwd,@"STO_CUDA_ENTRY STV_DEFAULT"
attn_fwd:
.text.attn_fwd:
[----:B------:R-:W0:Y:S01]  /*0000*/  LDC R1, c[0x0][0x37c] ;  /* 0x0000df00ff017b82 */ /* 0x000e220000000800 */
[----:B------:R-:W1:Y:S07]  /*0010*/  S2R R20, SR_TID.X ;  /* 0x0000000000147919 */ /* 0x000e6e0000002100 */
[----:B------:R-:W2:Y:S01]  /*0020*/  S2UR UR6, SR_CTAID.Y ;  /* 0x00000000000679c3 */ /* 0x000ea20000002600 */
[----:B------:R-:W2:Y:S01]  /*0030*/  LDCU.64 UR4, c[0x0][0x3b0] ;  /* 0x00007600ff0477ac */ /* 0x000ea20008000a00 */
[----:B------:R-:W3:Y:S01]  /*0040*/  S2R R3, SR_CTAID.X ;  /* 0x0000000000037919 */ /* 0x000ee20000002500 */
[----:B------:R-:W4:Y:S05]  /*0050*/  LDCU.64 UR10, c[0x0][0x358] ;  /* 0x00006b00ff0a77ac */ /* 0x000f2a0008000a00 */
[----:B------:R-:W5:Y:S08]  /*0060*/  LDC R4, c[0x0][0x3b8] ;  /* 0x0000ee00ff047b82 */ /* 0x000f700000000800 */
[----:B------:R-:W0:Y:S01]  /*0070*/  LDC.64 R6, c[0x0][0x380] ;  /* 0x0000e000ff067b82 */ /* 0x000e220000000a00 */
[----:B--2---:R-:W-:-:S04]  /*0080*/  UIMAD UR4, UR6, UR4, URZ ;  /* 0x00000004060472a4 */ /* 0x004fc8000f8e02ff */
[----:B------:R-:W-:Y:S01]  /*0090*/  USHF.L.U32 UR7, UR4, 0x1, URZ ;  /* 0x0000000104077899 */ /* 0x000fe200080006ff */
[----:B-1----:R-:W-:Y:S02]  /*00a0*/  LOP3.LUT R10, R20, 0x1f, RZ, 0xc0, !PT ;  /* 0x0000001f140a7812 */ /* 0x002fe400078ec0ff */
[----:B------:R-:W-:Y:S02]  /*00b0*/  SHF.R.U32.HI R8, RZ, 0x5, R20 ;  /* 0x00000005ff087819 */ /* 0x000fe40000011614 */
[----:B---3--:R-:W-:Y:S02]  /*00c0*/  LEA R0, R3, R10, 0x5 ;  /* 0x0000000a03007211 */ /* 0x008fe400078e28ff */
[----:B------:R-:W-:-:S03]  /*00d0*/  SGXT.U32 R8, R8, 0x3 ;  /* 0x000000030808781a */ /* 0x000fc60000000000 */
[----:B------:R-:W-:Y:S01]  /*00e0*/  IMAD R2, R0, UR5, RZ ;  /* 0x0000000500027c24 */ /* 0x000fe2000f8e02ff */
[----:B------:R-:W-:Y:S01]  /*00f0*/  UIMAD.WIDE UR4, UR4, 0x2, URZ ;  /* 0x00000002040478a5 */ /* 0x000fe2000f8e02ff */
[----:B-----5:R-:W-:-:S03]  /*0100*/  IMAD R5, R8, R4, RZ ;  /* 0x0000000408057224 */ /* 0x020fc600078e02ff */
[C---:B------:R-:W-:Y:S01]  /*0110*/  SHF.L.U32 R3, R2.reuse, 0x1, RZ ;  /* 0x0000000102037819 */ /* 0x040fe200000006ff */
[----:B------:R-:W-:-:S03]  /*0120*/  IMAD.HI R2, R2, 0x2, RZ ;  /* 0x0000000202027827 */ /* 0x000fc600078e02ff */
[----:B0-----:R-:W-:Y:S01]  /*0130*/  IADD3 R6, P0, P1, R3, UR7, R6 ;  /* 0x0000000703067c10 */ /* 0x001fe2000f91e006 */
[----:B------:R-:W-:Y:S01]  /*0140*/  UMOV UR4, 0x400 ;  /* 0x0000040000047882 */ /* 0x000fe20000000000 */
[----:B------:R-:W-:Y:S01]  /*0150*/  LEA R3, R4, R5, 0x3 ;  /* 0x0000000504037211 */ /* 0x000fe200078e18ff */
[----:B------:R-:W0:Y:S01]  /*0160*/  LDCU UR7, c[0x0][0x3f0] ;  /* 0x00007e00ff0777ac */ /* 0x000e220008000800 */
[----:B------:R-:W-:Y:S02]  /*0170*/  IADD3.X R2, PT, PT, R2, UR5, R7, P0, P1 ;  /* 0x0000000502027c10 */ /* 0x000fe400087e2407 */
[-C--:B------:R-:W-:Y:S02]  /*0180*/  LEA R4, P0, R5, R6.reuse, 0x1 ;  /* 0x0000000605047211 */ /* 0x080fe400078008ff */
[----:B------:R-:W-:Y:S02]  /*0190*/  LEA R6, P1, R3, R6, 0x1 ;  /* 0x0000000603067211 */ /* 0x000fe400078208ff */
[----:B------:R-:W-:-:S02]  /*01a0*/  LEA.HI.X.SX32 R5, R5, R2, 0x1, P0 ;  /* 0x0000000205057211 */ /* 0x000fc400000f0eff */
[----:B------:R-:W-:-:S04]  /*01b0*/  LEA.HI.X.SX32 R7, R3, R2, 0x1, P1 ;  /* 0x0000000203077211 */ /* 0x000fc800008f0eff */
[----:B----4-:R-:W2:Y:S04]  /*01c0*/  LDG.E.U16 R5, desc[UR10][R4.64] ;  /* 0x0000000a04057981 */ /* 0x010ea8000c1e1500 */
[----:B------:R-:W3:Y:S01]  /*01d0*/  LDG.E.U16 R7, desc[UR10][R6.64] ;  /* 0x0000000a06077981 */ /* 0x000ee2000c1e1500 */
[----:B------:R-:W1:Y:S01]  /*01e0*/  S2UR UR5, SR_CgaCtaId ;  /* 0x00000000000579c3 */ /* 0x000e620000008800 */
[C---:B------:R-:W-:Y:S01]  /*01f0*/  LOP3.LUT R2, R20.reuse, 0xc0, RZ, 0xc0, !PT ;  /* 0x000000c014027812 */ /* 0x040fe200078ec0ff */
[----:B0-----:R-:W-:Y:S01]  /*0200*/  UISETP.GE.AND UP0, UPT, UR7, 0x1, UPT ;  /* 0x000000010700788c */ /* 0x001fe2000bf06270 */
[----:B------:R-:W-:Y:S02]  /*0210*/  SHF.L.U32 R9, R20, 0x1, RZ ;  /* 0x0000000114097819 */ /* 0x000fe400000006ff */
[----:B------:R-:W-:-:S02]  /*0220*/  CS2R R24, SRZ ;  /* 0x0000000000187805 */ /* 0x000fc4000001ff00 */
[----:B------:R-:W-:Y:S02]  /*0230*/  SHF.R.U32.HI R2, RZ, 0x2, R2 ;  /* 0x00000002ff027819 */ /* 0x000fe40000011602 */
[----:B------:R-:W-:Y:S02]  /*0240*/  CS2R R26, SRZ ;  /* 0x00000000001a7805 */ /* 0x000fe4000001ff00 */
[----:B------:R-:W-:Y:S02]  /*0250*/  MOV R41, 0xff800000 ;  /* 0xff80000000297802 */ /* 0x000fe40000000f00 */
[----:B------:R-:W-:Y:S02]  /*0260*/  CS2R R28, SRZ ;  /* 0x00000000001c7805 */ /* 0x000fe4000001ff00 */
[----:B------:R-:W-:Y:S02]  /*0270*/  LOP3.LUT R2, R2, 0x1fe, R9, 0x78, !PT ;  /* 0x000001fe02027812 */ /* 0x000fe400078e7809 */
[----:B------:R-:W-:-:S02]  /*0280*/  CS2R R30, SRZ ;  /* 0x00000000001e7805 */ /* 0x000fc4000001ff00 */
[----:B------:R-:W-:Y:S02]  /*0290*/  MOV R40, 0x3f800000 ;  /* 0x3f80000000287802 */ /* 0x000fe40000000f00 */
[----:B------:R-:W-:Y:S02]  /*02a0*/  MOV R39, 0x3f800000 ;  /* 0x3f80000000277802 */ /* 0x000fe40000000f00 */
[----:B------:R-:W-:Y:S02]  /*02b0*/  MOV R42, 0xff800000 ;  /* 0xff800000002a7802 */ /* 0x000fe40000000f00 */
[C---:B------:R-:W-:Y:S02]  /*02c0*/  SHF.L.U32 R3, R20.reuse, 0x3, RZ ;  /* 0x0000000314037819 */ /* 0x040fe400000006ff */
[----:B------:R-:W-:Y:S01]  /*02d0*/  SHF.L.U32 R11, R20, 0x5, RZ ;  /* 0x00000005140b7819 */ /* 0x000fe200000006ff */
[----:B-1----:R-:W-:-:S09]  /*02e0*/  ULEA UR5, UR5, UR4, 0x18 ;  /* 0x0000000405057291 */ /* 0x002fd2000f8ec0ff */
[----:B--2---:R0:W-:Y:S04]  /*02f0*/  STS.U16 [R2+UR5], R5 ;  /* 0x0000000502007988 */ /* 0x0041e80008000405 */
[----:B---3--:R0:W-:Y:S01]  /*0300*/  STS.U16 [R2+UR5+0x200], R7 ;  /* 0x0002000702007988 */ /* 0x0081e20008000405 */
[----:B------:R-:W-:Y:S05]  /*0310*/  BRA.U !UP0, `(.L_x_0) ;  /* 0x0000000d08a07547 */ /* 0x000fea000b800000 */
[----:B------:R-:W-:Y:S01]  /*0320*/  LOP3.LUT R13, R9, 0x10, RZ, 0xc0, !PT ;  /* 0x00000010090d7812 */ /* 0x000fe200078ec0ff */
[----:B0-----:R-:W0:Y:S01]  /*0330*/  LDC.64 R4, c[0x0][0x3c0] ;  /* 0x0000f000ff047b82 */ /* 0x001e220000000a00 */
[--C-:B------:R-:W-:Y:S01]  /*0340*/  SHF.R.S32.HI R17, RZ, 0x2, R20.reuse ;  /* 0x00000002ff117819 */ /* 0x100fe20000011414 */
[----:B------:R-:W1:Y:S01]  /*0350*/  LDCU UR4, c[0x0][0x3c8] ;  /* 0x00007900ff0477ac */ /* 0x000e620008000800 */
[----:B------:R-:W-:Y:S02]  /*0360*/  LOP3.LUT R16, R13, 0x20, R20, 0xf8, !PT ;  /* 0x000000200d107812 */ /* 0x000fe400078ef814 */
[----:B------:R-:W-:Y:S02]  /*0370*/  CS2R R24, SRZ ;  /* 0x0000000000187805 */ /* 0x000fe4000001ff00 */
[----:B------:R-:W-:Y:S01]  /*0380*/  SHF.L.U32 R12, R20, 0x6, RZ ;  /* 0x00000006140c7819 */ /* 0x000fe200000006ff */
[----:B------:R-:W2:Y:S01]  /*0390*/  LDCU.64 UR8, c[0x0][0x388] ;  /* 0x00007100ff0877ac */ /* 0x000ea20008000a00 */
[----:B------:R-:W-:Y:S01]  /*03a0*/  LOP3.LUT R13, R16, 0x30, R3, 0x78, !PT ;  /* 0x00000030100d7812 */ /* 0x000fe200078e7803 */
[----:B------:R-:W3:Y:S01]  /*03b0*/  LDC.64 R6, c[0x0][0x3d0] ;  /* 0x0000f400ff067b82 */ /* 0x000ee20000000a00 */
[----:B------:R-:W-:Y:S01]  /*03c0*/  SGXT R16, R17, 0x1 ;  /* 0x000000011110781a */ /* 0x000fe20000000200 */
[----:B------:R-:W4:Y:S01]  /*03d0*/  LDCU.64 UR12, c[0x0][0x390] ;  /* 0x00007200ff0c77ac */ /* 0x000f220008000a00 */
[----:B------:R-:W-:-:S02]  /*03e0*/  LOP3.LUT R14, R20, 0x10, RZ, 0xc0, !PT ;  /* 0x00000010140e7812 */ /* 0x000fc400078ec0ff */
[----:B------:R-:W-:Y:S02]  /*03f0*/  CS2R R26, SRZ ;  /* 0x00000000001a7805 */ /* 0x000fe4000001ff00 */
[----:B------:R-:W-:Y:S02]  /*0400*/  LOP3.LUT R12, R12, 0x1c0, RZ, 0xc0, !PT ;  /* 0x000001c00c0c7812 */ /* 0x000fe400078ec0ff */
[----:B------:R-:W-:Y:S02]  /*0410*/  CS2R R28, SRZ ;  /* 0x00000000001c7805 */ /* 0x000fe4000001ff00 */
[----:B------:R-:W-:Y:S01]  /*0420*/  LEA R15, R14, UR5, 0x5 ;  /* 0x000000050e0f7c11 */ /* 0x000fe2000f8e28ff */
[----:B------:R-:W5:Y:S01]  /*0430*/  LDC R17, c[0x0][0x3d8] ;  /* 0x0000f600ff117b82 */ /* 0x000f620000000800 */
[----:B------:R-:W-:Y:S02]  /*0440*/  LOP3.LUT R36, R12, 0x30, R3, 0xf8, !PT ;  /* 0x000000300c247812 */ /* 0x000fe400078ef803 */
[----:B------:R-:W-:-:S02]  /*0450*/  CS2R R30, SRZ ;  /* 0x00000000001e7805 */ /* 0x000fc4000001ff00 */
[----:B------:R-:W-:Y:S01]  /*0460*/  IADD3 R3, PT, PT, R12, R15, R13 ;  /* 0x0000000f0c037210 */ /* 0x000fe20007ffe00d */
[----:B------:R-:W-:Y:S01]  /*0470*/  IMAD R18, R14, -0x10, R15 ;  /* 0xfffffff00e127824 */ /* 0x000fe200078e020f */
[----:B------:R-:W-:Y:S02]  /*0480*/  LOP3.LUT R16, R16, 0x90, RZ, 0xc0, !PT ;  /* 0x0000009010107812 */ /* 0x000fe400078ec0ff */
[----:B------:R-:W-:Y:S01]  /*0490*/  LOP3.LUT R12, R20, 0xf, RZ, 0xc0, !PT ;  /* 0x0000000f140c7812 */ /* 0x000fe200078ec0ff */
[----:B0-----:R-:W-:Y:S01]  /*04a0*/  IMAD R4, R4, UR6, RZ ;  /* 0x0000000604047c24 */ /* 0x001fe2000f8e02ff */
[--C-:B------:R-:W-:Y:S02]  /*04b0*/  SHF.R.S32.HI R13, RZ, 0x6, R20.reuse ;  /* 0x00000006ff0d7819 */ /* 0x100fe40000011414 */
[----:B------:R-:W-:Y:S01]  /*04c0*/  LOP3.LUT R14, R16, 0x60, R11, 0xf8, !PT ;  /* 0x00000060100e7812 */ /* 0x000fe200078ef80b */
[----:B-1----:R-:W-:Y:S01]  /*04d0*/  IMAD R12, R12, UR4, RZ ;  /* 0x000000040c0c7c24 */ /* 0x002fe2000f8e02ff */
[----:B------:R-:W-:Y:S01]  /*04e0*/  SGXT R11, R13, 0x1 ;  /* 0x000000010d0b781a */ /* 0x000fe20000000200 */
[----:B------:R-:W-:Y:S01]  /*04f0*/  UMOV UR4, URZ ;  /* 0x000000ff00047c82 */ /* 0x000fe20008000000 */
[----:B------:R-:W-:Y:S01]  /*0500*/  SHF.R.U32.HI R20, RZ, 0x4, R20 ;  /* 0x00000004ff147819 */ /* 0x000fe20000011614 */
[----:B---3--:R-:W-:Y:S01]  /*0510*/  IMAD R6, R6, UR6, RZ ;  /* 0x0000000606067c24 */ /* 0x008fe2000f8e02ff */
[----:B------:R-:W-:Y:S01]  /*0520*/  LOP3.LUT R38, R11, 0x90, RZ, 0xc0, !PT ;  /* 0x000000900b267812 */ /* 0x000fe200078ec0ff */
[----:B------:R-:W-:Y:S01]  /*0530*/  IMAD R15, R10, R7, RZ ;  /* 0x000000070a0f7224 */ /* 0x000fe200078e02ff */
[----:B------:R-:W-:-:S02]  /*0540*/  LOP3.LUT R37, R14, 0x10, R9, 0x78, !PT ;  /* 0x000000100e257812 */ /* 0x000fc400078e7809 */
[----:B------:R-:W-:Y:S02]  /*0550*/  SGXT.U32 R14, R20, 0x4 ;  /* 0x00000004140e781a */ /* 0x000fe40000000000 */
[----:B------:R-:W-:Y:S01]  /*0560*/  SHF.L.U32 R11, R12, 0x1, RZ ;  /* 0x000000010c0b7819 */ /* 0x000fe200000006ff */
[----:B-----5:R-:W-:Y:S01]  /*0570*/  IMAD R8, R8, R17, RZ ;  /* 0x0000001108087224 */ /* 0x020fe200078e02ff */
[C---:B------:R-:W-:Y:S01]  /*0580*/  SHF.L.U32 R10, R4.reuse, 0x1, RZ ;  /* 0x00000001040a7819 */ /* 0x040fe200000006ff */
[----:B------:R-:W-:Y:S01]  /*0590*/  IMAD.HI R4, R4, 0x2, RZ ;  /* 0x0000000204047827 */ /* 0x000fe200078e02ff */
[C---:B------:R-:W-:Y:S02]  /*05a0*/  SHF.L.U32 R13, R6.reuse, 0x1, RZ ;  /* 0x00000001060d7819 */ /* 0x040fe400000006ff */
[----:B------:R-:W-:Y:S01]  /*05b0*/  SHF.L.U32 R16, R15, 0x1, RZ ;  /* 0x000000010f107819 */ /* 0x000fe200000006ff */
[----:B------:R-:W-:Y:S01]  /*05c0*/  IMAD.HI R6, R6, 0x2, RZ ;  /* 0x0000000206067827 */ /* 0x000fe200078e02ff */
[----:B------:R-:W-:-:S02]  /*05d0*/  LOP3.LUT R38, R38, 0x17e, R9, 0x78, !PT ;  /* 0x0000017e26267812 */ /* 0x000fc400078e7809 */
[----:B------:R-:W-:Y:S01]  /*05e0*/  LOP3.LUT R36, R36, 0x30, R9, 0x78, !PT ;  /* 0x0000003024247812 */ /* 0x000fe200078e7809 */
[----:B------:R-:W-:Y:S01]  /*05f0*/  IMAD.HI R9, R12, 0x2, RZ ;  /* 0x000000020c097827 */ /* 0x000fe200078e02ff */
[----:B--2---:R-:W-:Y:S01]  /*0600*/  IADD3 R11, P0, P1, R11, UR8, R10 ;  /* 0x000000080b0b7c10 */ /* 0x004fe2000f91e00a */
[----:B------:R-:W0:Y:S01]  /*0610*/  LDCU UR8, c[0x0][0x3a8] ;  /* 0x00007500ff0877ac */ /* 0x000e220008000800 */
[----:B----4-:R-:W-:Y:S01]  /*0620*/  IADD3 R13, P2, P3, R16, UR12, R13 ;  /* 0x0000000c100d7c10 */ /* 0x010fe2000fb5e00d */
[----:B------:R-:W-:Y:S01]  /*0630*/  IMAD.HI R15, R15, 0x2, RZ ;  /* 0x000000020f0f7827 */ /* 0x000fe200078e02ff */
[----:B------:R-:W-:Y:S02]  /*0640*/  IADD3.X R9, PT, PT, R9, UR9, R4, P0, P1 ;  /* 0x0000000909097c10 */ /* 0x000fe400087e2404 */
[----:B------:R-:W-:Y:S01]  /*0650*/  IADD3 R37, PT, PT, R37, R18, RZ ;  /* 0x0000001225257210 */ /* 0x000fe20007ffe0ff */
[----:B------:R-:W-:Y:S01]  /*0660*/  IMAD R14, R14, R5, RZ ;  /* 0x000000050e0e7224 */ /* 0x000fe200078e02ff */
[----:B------:R-:W-:-:S02]  /*0670*/  IADD3.X R15, PT, PT, R15, UR13, R6, P2, P3 ;  /* 0x0000000d0f0f7c10 */ /* 0x000fc400097e6406 */
[----:B------:R-:W-:Y:S02]  /*0680*/  LEA R6, R17, R8, 0x3 ;  /* 0x0000000811067211 */ /* 0x000fe400078e18ff */
[----:B------:R-:W-:Y:S02]  /*0690*/  LEA R4, R5, R14, 0x4 ;  /* 0x0000000e05047211 */ /* 0x000fe400078e20ff */
[----:B------:R-:W-:Y:S02]  /*06a0*/  LEA R50, P3, R6, R13, 0x1 ;  /* 0x0000000d06327211 */ /* 0x000fe400078608ff */
[-C--:B------:R-:W-:Y:S02]  /*06b0*/  LEA R54, P1, R4, R11.reuse, 0x1 ;  /* 0x0000000b04367211 */ /* 0x080fe400078208ff */
[----:B------:R-:W-:Y:S02]  /*06c0*/  LEA R56, P0, R14, R11, 0x1 ;  /* 0x0000000b0e387211 */ /* 0x000fe400078008ff */
[----:B------:R-:W-:-:S02]  /*06d0*/  LEA R52, P2, R8, R13, 0x1 ;  /* 0x0000000d08347211 */ /* 0x000fc400078408ff */
[----:B------:R-:W-:Y:S02]  /*06e0*/  LEA.HI.X.SX32 R55, R4, R9, 0x1, P1 ;  /* 0x0000000904377211 */ /* 0x000fe400008f0eff */
[----:B------:R-:W-:Y:S02]  /*06f0*/  LEA.HI.X.SX32 R51, R6, R15, 0x1, P3 ;  /* 0x0000000f06337211 */ /* 0x000fe400018f0eff */
[----:B------:R-:W-:Y:S02]  /*0700*/  LEA.HI.X.SX32 R57, R14, R9, 0x1, P0 ;  /* 0x000000090e397211 */ /* 0x000fe400000f0eff */
[----:B------:R-:W-:Y:S02]  /*0710*/  LEA.HI.X.SX32 R53, R8, R15, 0x1, P2 ;  /* 0x0000000f08357211 */ /* 0x000fe400010f0eff */
[----:B------:R-:W-:Y:S02]  /*0720*/  MOV R40, 0x3f800000 ;  /* 0x3f80000000287802 */ /* 0x000fe40000000f00 */
[----:B------:R-:W-:-:S02]  /*0730*/  MOV R44, 0xff800000 ;  /* 0xff800000002c7802 */ /* 0x000fc40000000f00 */
[----:B------:R-:W-:Y:S02]  /*0740*/  MOV R4, RZ ;  /* 0x000000ff00047202 */ /* 0x000fe40000000f00 */
[----:B------:R-:W-:Y:S02]  /*0750*/  MOV R6, RZ ;  /* 0x000000ff00067202 */ /* 0x000fe40000000f00 */
[----:B------:R-:W-:Y:S02]  /*0760*/  MOV R47, 0xff800000 ;  /* 0xff800000002f7802 */ /* 0x000fe40000000f00 */
[----:B0-----:R-:W-:-:S07]  /*0770*/  MOV R39, 0x3f800000 ;  /* 0x3f80000000277802 */ /* 0x001fce0000000f00 */
.L_x_1:
[----:B------:R-:W-:-:S04]  /*0780*/  IMAD.WIDE R8, R4, 0x2, R56 ;  /* 0x0000000204087825 */ /* 0x000fc800078e0238 */
[----:B------:R-:W-:Y:S01]  /*0790*/  IMAD.WIDE R10, R4, 0x2, R54 ;  /* 0x00000002040a7825 */ /* 0x000fe200078e0236 */
[----:B------:R-:W2:Y:S04]  /*07a0*/  LDG.E.U16 R17, desc[UR10][R8.64] ;  /* 0x0000000a08117981 */ /* 0x000ea8000c1e1500 */
[----:B------:R-:W3:Y:S01]  /*07b0*/  LDG.E.U16 R45, desc[UR10][R10.64] ;  /* 0x0000000a0a2d7981 */ /* 0x000ee2000c1e1500 */
[C---:B------:R-:W-:Y:S01]  /*07c0*/  IMAD.WIDE R48, R6.reuse, 0x2, R52 ;  /* 0x0000000206307825 */ /* 0x040fe200078e0234 */
[----:B------:R-:W-:Y:S03]  /*07d0*/  BAR.SYNC.DEFER_BLOCKING 0x0 ;  /* 0x0000000000007b1d */ /* 0x000fe60000010000 */
[----:B------:R-:W-:-:S03]  /*07e0*/  IMAD.WIDE R42, R6, 0x2, R50 ;  /* 0x00000002062a7825 */ /* 0x000fc600078e0232 */
[----:B--2---:R-:W-:Y:S04]  /*07f0*/  STS.U16 [R38+UR5+0x400], R17 ;  /* 0x0004001126007988 */ /* 0x004fe80008000405 */
[----:B---3--:R-:W-:Y:S01]  /*0800*/  STS.U16 [R38+UR5+0x600], R45 ;  /* 0x0006002d26007988 */ /* 0x008fe20008000405 */
[----:B------:R-:W-:Y:S06]  /*0810*/  BAR.SYNC.DEFER_BLOCKING 0x0 ;  /* 0x0000000000007b1d */ /* 0x000fec0000010000 */
[----:B------:R-:W2:Y:S04]  /*0820*/  LDG.E.U16 R41, desc[UR10][R48.64] ;  /* 0x0000000a30297981 */ /* 0x000ea8000c1e1500 */
[----:B------:R0:W3:Y:S01]  /*0830*/  LDG.E.U16 R43, desc[UR10][R42.64] ;  /* 0x0000000a2a2b7981 */ /* 0x0000e2000c1e1500 */
[----:B------:R-:W-:Y:S01]  /*0840*/  UIADD3 UR4, UPT, UPT, UR4, 0x20, URZ ;  /* 0x0000002004047890 */ /* 0x000fe2000fffe0ff */
[----:B------:R-:W-:-:S02]  /*0850*/  LEA R4, R5, R4, 0x5 ;  /* 0x0000000405047211 */ /* 0x000fc400078e28ff */
[----:B------:R-:W-:Y:S01]  /*0860*/  LDSM.16.MT88.4 R12, [R3] ;  /* 0x00000000030c783b */ /* 0x000fe20000004200 */
[----:B------:R-:W-:Y:S01]  /*0870*/  UISETP.GE.AND UP0, UPT, UR4, UR7, UPT ;  /* 0x000000070400728c */ /* 0x000fe2000bf06270 */
[----:B------:R-:W-:Y:S02]  /*0880*/  LEA R6, R7, R6, 0x5 ;  /* 0x0000000607067211 */ /* 0x000fe400078e28ff */
[----:B------:R-:W1:Y:S04]  /*0890*/  LDSM.16.M88.4 R20, [R37+0x400] ;  /* 0x000400002514783b */ /* 0x000e680000000200 */
[----:B------:R-:W4:Y:S01]  /*08a0*/  LDSM.16.M88.4 R32, [R37+0x600] ;  /* 0x000600002520783b */ /* 0x000f220000000200 */
[----:B------:R-:W-:Y:S01]  /*08b0*/  BAR.SYNC.DEFER_BLOCKING 0x0 ;  /* 0x0000000000007b1d */ /* 0x000fe20000010000 */
[C---:B-1----:R-:W-:Y:S08]  /*08c0*/  HMMA.16816.F32.BF16 R8, R12.reuse, R20, RZ ;  /* 0x000000140c08723c */ /* 0x042ff000000418ff */
[C---:B------:R-:W-:Y:S08]  /*08d0*/  HMMA.16816.F32.BF16 R20, R12.reuse, R22, RZ ;  /* 0x000000160c14723c */ /* 0x040ff000000418ff */
[----:B----4-:R-:W-:Y:S03]  /*08e0*/  HMMA.16816.F32.BF16 R16, R12, R32, RZ ;  /* 0x000000200c10723c */ /* 0x010fe600000418ff */
[----:B------:R-:W-:Y:S01]  /*08f0*/  FMUL R32, R8, UR8 ;  /* 0x0000000808207c20 */ /* 0x000fe20008400000 */
[----:B------:R-:W-:-:S04]  /*0900*/  FMUL R33, R9, UR8 ;  /* 0x0000000809217c20 */ /* 0x000fc80008400000 */
[----:B------:R-:W-:Y:S03]  /*0910*/  HMMA.16816.F32.BF16 R12, R12, R34, RZ ;  /* 0x000000220c0c723c */ /* 0x000fe600000418ff */
[----:B------:R-:W-:-:S05]  /*0920*/  FMUL R34, R20, UR8 ;  /* 0x0000000814227c20 */ /* 0x000fca0008400000 */
[----:B------:R-:W-:Y:S01]  /*0930*/  FMNMX3 R34, R32, R33, R34, !PT ;  /* 0x0000002120227276 */ /* 0x000fe20007800022 */
[----:B------:R-:W-:Y:S02]  /*0940*/  FMUL R32, R21, UR8 ;  /* 0x0000000815207c20 */ /* 0x000fe40008400000 */
[----:B------:R-:W-:-:S05]  /*0950*/  FMUL R33, R16, UR8 ;  /* 0x0000000810217c20 */ /* 0x000fca0008400000 */
[----:B------:R-:W-:Y:S01]  /*0960*/  FMNMX3 R34, R34, R32, R33, !PT ;  /* 0x0000002022227276 */ /* 0x000fe20007800021 */
[----:B------:R-:W-:Y:S02]  /*0970*/  FMUL R32, R17, UR8 ;  /* 0x0000000811207c20 */ /* 0x000fe40008400000 */
[----:B------:R-:W-:-:S05]  /*0980*/  FMUL R33, R12, UR8 ;  /* 0x000000080c217c20 */ /* 0x000fca0008400000 */
[----:B------:R-:W-:Y:S01]  /*0990*/  FMNMX3 R33, R34, R32, R33, !PT ;  /* 0x0000002022217276 */ /* 0x000fe20007800021 */
[----:B------:R-:W-:Y:S01]  /*09a0*/  FMUL R32, R13, UR8 ;  /* 0x000000080d207c20 */ /* 0x000fe20008400000 */
[----:B------:R-:W-:-:S04]  /*09b0*/  FMUL R34, R22, UR8 ;  /* 0x0000000816227c20 */ /* 0x000fc80008400000 */
[----:B------:R-:W-:Y:S01]  /*09c0*/  FMNMX R35, R32, R33, !PT ;  /* 0x0000002120237209 */ /* 0x000fe20007800000 */
[----:B------:R-:W-:Y:S01]  /*09d0*/  FMUL R32, R10, UR8 ;  /* 0x000000080a207c20 */ /* 0x000fe20008400000 */
[----:B------:R-:W-:-:S03]  /*09e0*/  FMUL R33, R11, UR8 ;  /* 0x000000080b217c20 */ /* 0x000fc60008400000 */
[----:B0-----:R-:W0:Y:S02]  /*09f0*/  SHFL.BFLY PT, R42, R35, 0x2, 0x1f ;  /* 0x0c401f00232a7f89 */ /* 0x001e2400000e0000 */
[----:B------:R-:W-:Y:S01]  /*0a00*/  FMNMX3 R34, R32, R33, R34, !PT ;  /* 0x0000002120227276 */ /* 0x000fe20007800022 */
[----:B------:R-:W-:Y:S01]  /*0a10*/  FMUL R32, R23, UR8 ;  /* 0x0000000817207c20 */ /* 0x000fe20008400000 */
[----:B------:R-:W-:-:S05]  /*0a20*/  FMUL R33, R18, UR8 ;  /* 0x0000000812217c20 */ /* 0x000fca0008400000 */
[----:B------:R-:W-:Y:S01]  /*0a30*/  FMNMX3 R34, R34, R32, R33, !PT ;  /* 0x0000002022227276 */ /* 0x000fe20007800021 */
[----:B------:R-:W-:Y:S01]  /*0a40*/  FMUL R32, R19, UR8 ;  /* 0x0000000813207c20 */ /* 0x000fe20008400000 */
[----:B------:R-:W-:-:S05]  /*0a50*/  FMUL R33, R14, UR8 ;  /* 0x000000080e217c20 */ /* 0x000fca0008400000 */
[----:B------:R-:W-:Y:S01]  /*0a60*/  FMNMX3 R33, R34, R32, R33, !PT ;  /* 0x0000002022217276 */ /* 0x000fe20007800021 */
[----:B------:R-:W-:-:S05]  /*0a70*/  FMUL R32, R15, UR8 ;  /* 0x000000080f207c20 */ /* 0x000fca0008400000 */
[----:B------:R-:W-:Y:S02]  /*0a80*/  FMNMX R32, R32, R33, !PT ;  /* 0x0000002120207209 */ /* 0x000fe40007800000 */
[----:B0-----:R-:W-:-:S03]  /*0a90*/  FMNMX R33, R35, R42, !PT ;  /* 0x0000002a23217209 */ /* 0x001fc60007800000 */
[----:B------:R-:W0:Y:S02]  /*0aa0*/  SHFL.BFLY PT, R45, R32, 0x2, 0x1f ;  /* 0x0c401f00202d7f89 */ /* 0x000e2400000e0000 */
[----:B0-----:R-:W-:-:S05]  /*0ab0*/  FMNMX R34, R32, R45, !PT ;  /* 0x0000002d20227209 */ /* 0x001fca0007800000 */
[----:B------:R-:W0:Y:S02]  /*0ac0*/  SHFL.BFLY PT, R42, R34, 0x1, 0x1f ;  /* 0x0c201f00222a7f89 */ /* 0x000e2400000e0000 */
[----:B0-----:R-:W-:-:S05]  /*0ad0*/  FMNMX3 R42, R34, R42, R47, !PT ;  /* 0x0000002a222a7276 */ /* 0x001fca000780002f */
[--C-:B------:R-:W-:Y:S01]  /*0ae0*/  FFMA R10, R10, UR8, -R42.reuse ;  /* 0x000000080a0a7c23 */ /* 0x100fe2000800082a */
[--C-:B------:R-:W-:Y:S01]  /*0af0*/  FFMA R11, R11, UR8, -R42.reuse ;  /* 0x000000080b0b7c23 */ /* 0x100fe2000800082a */
[--C-:B------:R-:W-:Y:S01]  /*0b00*/  FFMA R23, R23, UR8, -R42.reuse ;  /* 0x0000000817177c23 */ /* 0x100fe2000800082a */
[--C-:B------:R-:W-:Y:S01]  /*0b10*/  FFMA R22, R22, UR8, -R42.reuse ;  /* 0x0000000816167c23 */ /* 0x100fe2000800082a */
[----:B------:R-:W-:Y:S01]  /*0b20*/  FMUL R10, R10, 1.4426950216293334961 ;  /* 0x3fb8aa3b0a0a7820 */ /* 0x000fe20000400000 */
[----:B------:R-:W-:Y:S01]  /*0b30*/  FMUL R11, R11, 1.4426950216293334961 ;  /* 0x3fb8aa3b0b0b7820 */ /* 0x000fe20000400000 */
[----:B------:R-:W-:Y:S01]  /*0b40*/  FMUL R46, R23, 1.4426950216293334961 ;  /* 0x3fb8aa3b172e7820 */ /* 0x000fe20000400000 */
[----:B------:R-:W-:Y:S01]  /*0b50*/  FMUL R22, R22, 1.4426950216293334961 ;  /* 0x3fb8aa3b16167820 */ /* 0x000fe20000400000 */
[--C-:B------:R-:W-:Y:S01]  /*0b60*/  FFMA R18, R18, UR8, -R42.reuse ;  /* 0x0000000812127c23 */ /* 0x100fe2000800082a */
[--C-:B------:R-:W-:Y:S01]  /*0b70*/  FFMA R19, R19, UR8, -R42.reuse ;  /* 0x0000000813137c23 */ /* 0x100fe2000800082a */
[----:B------:R-:W-:Y:S01]  /*0b80*/  MUFU.EX2 R10, R10 ;  /* 0x0000000a000a7308 */ /* 0x000fe20000000800 */
[----:B------:R-:W-:-:S04]  /*0b90*/  FFMA R14, R14, UR8, -R42 ;  /* 0x000000080e0e7c23 */ /* 0x000fc8000800082a */
[----:B------:R-:W-:-:S03]  /*0ba0*/  FMUL R14, R14, 1.4426950216293334961 ;  /* 0x3fb8aa3b0e0e7820 */ /* 0x000fc60000400000 */
[----:B------:R-:W0:Y:S08]  /*0bb0*/  MUFU.EX2 R11, R11 ;  /* 0x0000000b000b7308 */ /* 0x000e300000000800 */
[----:B------:R-:W-:Y:S08]  /*0bc0*/  MUFU.EX2 R35, R22 ;  /* 0x0000001600237308 */ /* 0x000ff00000000800 */
[----:B------:R-:W1:Y:S01]  /*0bd0*/  MUFU.EX2 R46, R46 ;  /* 0x0000002e002e7308 */ /* 0x000e620000000800 */
[----:B0-----:R-:W-:Y:S01]  /*0be0*/  FADD R34, R10, R11 ;  /* 0x0000000b0a227221 */ /* 0x001fe20000000000 */
[----:B-1----:R-:W-:Y:S01]  /*0bf0*/  F2FP.BF16.F32.PACK_AB R23, R46, R35 ;  /* 0x000000232e17723e */ /* 0x002fe200000010ff */
[----:B--2---:R-:W-:Y:S04]  /*0c00*/  STS.U16 [R2+UR5+0x400], R41 ;  /* 0x0004002902007988 */ /* 0x004fe80008000405 */
[----:B------:R-:W0:Y:S04]  /*0c10*/  SHFL.BFLY PT, R41, R33, 0x1, 0x1f ;  /* 0x0c201f0021297f89 */ /* 0x000e2800000e0000 */
[----:B---3--:R1:W-:Y:S01]  /*0c20*/  STS.U16 [R2+UR5+0x600], R43 ;  /* 0x0006002b02007988 */ /* 0x0083e20008000405 */
        /* <DEDUP_REMOVED lines=9> */
[----:B------:R-:W-:Y:S01]  /*0cc0*/  F2FP.BF16.F32.PACK_AB R21, R11, R10 ;  /* 0x0000000a0b15723e */ /* 0x000fe200000010ff */
[--C-:B------:R-:W-:Y:S01]  /*0cd0*/  FFMA R17, R17, UR8, -R41.reuse ;  /* 0x0000000811117c23 */ /* 0x100fe20008000829 */
[----:B------:R-:W-:Y:S01]  /*0ce0*/  MUFU.EX2 R8, R8 ;  /* 0x0000000800087308 */ /* 0x000fe20000000800 */
[--C-:B------:R-:W-:Y:S01]  /*0cf0*/  FFMA R16, R16, UR8, -R41.reuse ;  /* 0x0000000810107c23 */ /* 0x100fe20008000829 */
[----:B------:R-:W-:-:S06]  /*0d00*/  FFMA R12, R12, UR8, -R41 ;  /* 0x000000080c0c7c23 */ /* 0x000fcc0008000829 */
[----:B------:R-:W0:Y:S08]  /*0d10*/  MUFU.EX2 R9, R9 ;  /* 0x0000000900097308 */ /* 0x000e300000000800 */
[----:B------:R-:W2:Y:S08]  /*0d20*/  MUFU.EX2 R32, R32 ;  /* 0x0000002000207308 */ /* 0x000eb00000000800 */
[----:B------:R-:W3:Y:S01]  /*0d30*/  MUFU.EX2 R45, R45 ;  /* 0x0000002d002d7308 */ /* 0x000ee20000000800 */
[----:B0-----:R-:W-:Y:S01]  /*0d40*/  FADD R33, R8, R9 ;  /* 0x0000000908217221 */ /* 0x001fe20000000000 */
[----:B------:R-:W-:Y:S01]  /*0d50*/  F2FP.BF16.F32.PACK_AB R20, R9, R8 ;  /* 0x000000080914723e */ /* 0x000fe200000010ff */
[----:B------:R-:W-:-:S04]  /*0d60*/  FADD R8, -R41, R44 ;  /* 0x0000002c29087221 */ /* 0x000fc80000000100 */
[----:B-1----:R-:W-:Y:S01]  /*0d70*/  FMUL R43, R8, 1.4426950216293334961 ;  /* 0x3fb8aa3b082b7820 */ /* 0x002fe20000400000 */
[----:B------:R-:W-:Y:S01]  /*0d80*/  FADD R8, -R42, R47 ;  /* 0x0000002f2a087221 */ /* 0x000fe20000000100 */
[----:B--2---:R-:W-:Y:S01]  /*0d90*/  FADD R48, R32, R33 ;  /* 0x0000002120307221 */ /* 0x004fe20000000000 */
[----:B------:R-:W-:Y:S02]  /*0da0*/  FADD R47, R35, R34 ;  /* 0x00000022232f7221 */ /* 0x000fe40000000000 */
[----:B------:R-:W-:Y:S01]  /*0db0*/  FMUL R44, R8, 1.4426950216293334961 ;  /* 0x3fb8aa3b082c7820 */ /* 0x000fe20000400000 */
[----:B------:R-:W-:Y:S01]  /*0dc0*/  BAR.SYNC.DEFER_BLOCKING 0x0 ;  /* 0x0000000000007b1d */ /* 0x000fe20000010000 */
[----:B------:R-:W-:Y:S01]  /*0dd0*/  FADD R46, R46, R47 ;  /* 0x0000002f2e2e7221 */ /* 0x000fe20000000000 */
[----:B------:R-:W-:Y:S02]  /*0de0*/  MOV R47, R42 ;  /* 0x0000002a002f7202 */ /* 0x000fe40000000f00 */
[C---:B---3--:R-:W-:Y:S01]  /*0df0*/  F2FP.BF16.F32.PACK_AB R22, R45.reuse, R32 ;  /* 0x000000202d16723e */ /* 0x048fe200000010ff */
[----:B------:R-:W-:Y:S01]  /*0e00*/  FADD R45, R45, R48 ;  /* 0x000000302d2d7221 */ /* 0x000fe20000000000 */
[----:B------:R-:W0:Y:S08]  /*0e10*/  MUFU.EX2 R43, R43 ;  /* 0x0000002b002b7308 */ /* 0x000e300000000800 */
[----:B------:R-:W1:Y:S01]  /*0e20*/  MUFU.EX2 R44, R44 ;  /* 0x0000002c002c7308 */ /* 0x000e620000000800 */
[C---:B0-----:R-:W-:Y:S01]  /*0e30*/  FMUL R32, R43.reuse, R28 ;  /* 0x0000001c2b207220 */ /* 0x041fe20000400000 */
[----:B------:R-:W0:Y:S01]  /*0e40*/  LDSM.16.M88.4 R8, [R36+UR5+0x400] ;  /* 0x000400052408783b */ /* 0x000e220008000200 */
[C---:B------:R-:W-:Y:S01]  /*0e50*/  FMUL R33, R43.reuse, R29 ;  /* 0x0000001d2b217220 */ /* 0x040fe20000400000 */
[C---:B------:R-:W-:Y:S01]  /*0e60*/  FMUL R24, R43.reuse, R24 ;  /* 0x000000182b187220 */ /* 0x040fe20000400000 */
[----:B------:R-:W-:Y:S01]  /*0e70*/  FMUL R25, R43, R25 ;  /* 0x000000192b197220 */ /* 0x000fe20000400000 */
[C---:B-1----:R-:W-:Y:S01]  /*0e80*/  FMUL R34, R44.reuse, R30 ;  /* 0x0000001e2c227220 */ /* 0x042fe20000400000 */
[C---:B------:R-:W-:Y:S01]  /*0e90*/  FMUL R35, R44.reuse, R31 ;  /* 0x0000001f2c237220 */ /* 0x040fe20000400000 */
[C---:B------:R-:W-:Y:S01]  /*0ea0*/  FMUL R26, R44.reuse, R26 ;  /* 0x0000001a2c1a7220 */ /* 0x040fe20000400000 */
[----:B------:R-:W1:Y:S01]  /*0eb0*/  LDSM.16.M88.4 R28, [R36+UR5+0x600] ;  /* 0x00060005241c783b */ /* 0x000e620008000200 */
[----:B------:R-:W-:-:S07]  /*0ec0*/  FMUL R27, R44, R27 ;  /* 0x0000001b2c1b7220 */ /* 0x000fce0000400000 */
[----:B0-----:R-:W-:Y:S01]  /*0ed0*/  HMMA.16816.F32.BF16 R24, R20, R8, R24 ;  /* 0x000000081418723c */ /* 0x001fe20000041818 */
[----:B------:R-:W-:Y:S01]  /*0ee0*/  FMUL R9, R17, 1.4426950216293334961 ;  /* 0x3fb8aa3b11097820 */ /* 0x000fe20000400000 */
[----:B------:R-:W-:Y:S01]  /*0ef0*/  FMUL R17, R18, 1.4426950216293334961 ;  /* 0x3fb8aa3b12117820 */ /* 0x000fe20000400000 */
[----:B------:R-:W-:Y:S01]  /*0f00*/  FMUL R8, R16, 1.4426950216293334961 ;  /* 0x3fb8aa3b10087820 */ /* 0x000fe20000400000 */
[----:B------:R-:W-:-:S03]  /*0f10*/  FMUL R18, R19, 1.4426950216293334961 ;  /* 0x3fb8aa3b13127820 */ /* 0x000fc60000400000 */
[----:B------:R-:W-:Y:S01]  /*0f20*/  MUFU.EX2 R9, R9 ;  /* 0x0000000900097308 */ /* 0x000fe20000000800 */
[----:B-1----:R-:W-:Y:S01]  /*0f30*/  HMMA.16816.F32.BF16 R32, R20, R28, R32 ;  /* 0x0000001c1420723c */ /* 0x002fe20000041820 */
[----:B------:R-:W-:Y:S01]  /*0f40*/  FMUL R20, R12, 1.4426950216293334961 ;  /* 0x3fb8aa3b0c147820 */ /* 0x000fe20000400000 */
[----:B------:R-:W-:-:S05]  /*0f50*/  FFMA R12, R13, UR8, -R41 ;  /* 0x000000080d0c7c23 */ /* 0x000fca0008000829 */
[----:B------:R-:W0:Y:S01]  /*0f60*/  MUFU.EX2 R17, R17 ;  /* 0x0000001100117308 */ /* 0x000e220000000800 */
[----:B------:R-:W-:Y:S01]  /*0f70*/  FMUL R16, R12, 1.4426950216293334961 ;  /* 0x3fb8aa3b0c107820 */ /* 0x000fe20000400000 */
[----:B------:R-:W-:-:S04]  /*0f80*/  FFMA R12, R15, UR8, -R42 ;  /* 0x000000080f0c7c23 */ /* 0x000fc8000800082a */
[----:B------:R-:W-:Y:S02]  /*0f90*/  FMUL R12, R12, 1.4426950216293334961 ;  /* 0x3fb8aa3b0c0c7820 */ /* 0x000fe40000400000 */
[----:B------:R-:W1:Y:S08]  /*0fa0*/  MUFU.EX2 R8, R8 ;  /* 0x0000000800087308 */ /* 0x000e700000000800 */
[----:B------:R-:W2:Y:S01]  /*0fb0*/  MUFU.EX2 R18, R18 ;  /* 0x0000001200127308 */ /* 0x000ea20000000800 */
[----:B0-----:R-:W-:-:S07]  /*0fc0*/  FADD R19, R17, R46 ;  /* 0x0000002e11137221 */ /* 0x001fce0000000000 */
[----:B------:R-:W0:Y:S01]  /*0fd0*/  MUFU.EX2 R15, R14 ;  /* 0x0000000e000f7308 */ /* 0x000e220000000800 */
[----:B-1----:R-:W-:-:S04]  /*0fe0*/  FADD R22, R8, R45 ;  /* 0x0000002d08167221 */ /* 0x002fc80000000000 */
[----:B------:R-:W-:-:S03]  /*0ff0*/  FADD R22, R9, R22 ;  /* 0x0000001609167221 */ /* 0x000fc60000000000 */
[----:B------:R-:W1:Y:S01]  /*1000*/  MUFU.EX2 R13, R20 ;  /* 0x00000014000d7308 */ /* 0x000e620000000800 */
[----:B--2---:R-:W-:-:S07]  /*1010*/  FADD R28, R18, R19 ;  /* 0x00000013121c7221 */ /* 0x004fce0000000000 */
[----:B------:R2:W3:Y:S01]  /*1020*/  MUFU.EX2 R20, R12 ;  /* 0x0000000c00147308 */ /* 0x0004e20000000800 */
[----:B0-----:R-:W-:-:S07]  /*1030*/  FADD R23, R15, R28 ;  /* 0x0000001c0f177221 */ /* 0x001fce0000000000 */
[----:B------:R-:W0:Y:S01]  /*1040*/  MUFU.EX2 R16, R16 ;  /* 0x0000001000107308 */ /* 0x000e220000000800 */
[----:B-1----:R-:W-:Y:S01]  /*1050*/  FADD R19, R13, R22 ;  /* 0x000000160d137221 */ /* 0x002fe20000000000 */
[----:B--2---:R-:W-:Y:S01]  /*1060*/  F2FP.BF16.F32.PACK_AB R12, R9, R8 ;  /* 0x00000008090c723e */ /* 0x004fe200000010ff */
[C---:B---3--:R-:W-:Y:S01]  /*1070*/  FADD R23, R20.reuse, R23 ;  /* 0x0000001714177221 */ /* 0x048fe20000000000 */
[----:B------:R-:W-:-:S04]  /*1080*/  F2FP.BF16.F32.PACK_AB R15, R20, R15 ;  /* 0x0000000f140f723e */ /* 0x000fc800000010ff */
[----:B------:R-:W1:Y:S01]  /*1090*/  SHFL.BFLY PT, R22, R23, 0x2, 0x1f ;  /* 0x0c401f0017167f89 */ /* 0x000e6200000e0000 */
[----:B0-----:R-:W-:-:S05]  /*10a0*/  FADD R21, R16, R19 ;  /* 0x0000001310157221 */ /* 0x001fca0000000000 */
[----:B------:R-:W0:Y:S01]  /*10b0*/  SHFL.BFLY PT, R14, R21, 0x2, 0x1f ;  /* 0x0c401f00150e7f89 */ /* 0x000e2200000e0000 */
[----:B-1----:R-:W-:-:S05]  /*10c0*/  FADD R45, R23, R22 ;  /* 0x00000016172d7221 */ /* 0x002fca0000000000 */
[----:B------:R-:W1:Y:S01]  /*10d0*/  SHFL.BFLY PT, R46, R45, 0x1, 0x1f ;  /* 0x0c201f002d2e7f89 */ /* 0x000e6200000e0000 */
[----:B0-----:R-:W-:Y:S01]  /*10e0*/  FADD R19, R21, R14 ;  /* 0x0000000e15137221 */ /* 0x001fe20000000000 */
[----:B------:R-:W-:Y:S02]  /*10f0*/  F2FP.BF16.F32.PACK_AB R14, R16, R13 ;  /* 0x0000000d100e723e */ /* 0x000fe400000010ff */
[----:B------:R-:W-:Y:S02]  /*1100*/  F2FP.BF16.F32.PACK_AB R13, R18, R17 ;  /* 0x00000011120d723e */ /* 0x000fe400000010ff */
[----:B------:R-:W0:Y:S05]  /*1110*/  SHFL.BFLY PT, R22, R19, 0x1, 0x1f ;  /* 0x0c201f0013167f89 */ /* 0x000e2a00000e0000 */
[C---:B------:R-:W-:Y:S08]  /*1120*/  HMMA.16816.F32.BF16 R24, R12.reuse, R10, R24 ;  /* 0x0000000a0c18723c */ /* 0x040ff00000041818 */
[----:B------:R-:W-:Y:S01]  /*1130*/  HMMA.16816.F32.BF16 R28, R12, R30, R32 ;  /* 0x0000001e0c1c723c */ /* 0x000fe20000041820 */
[----:B-1----:R-:W-:-:S04]  /*1140*/  FADD R9, R45, R46 ;  /* 0x0000002e2d097221 */ /* 0x002fc80000000000 */
[----:B------:R-:W-:Y:S01]  /*1150*/  FFMA R39, R44, R39, R9 ;  /* 0x000000272c277223 */ /* 0x000fe20000000009 */
[----:B------:R-:W-:Y:S01]  /*1160*/  MOV R44, R41 ;  /* 0x00000029002c7202 */ /* 0x000fe20000000f00 */
[----:B0-----:R-:W-:-:S04]  /*1170*/  FADD R22, R19, R22 ;  /* 0x0000001613167221 */ /* 0x001fc80000000000 */
[----:B------:R-:W-:Y:S01]  /*1180*/  FFMA R40, R43, R40, R22 ;  /* 0x000000282b287223 */ /* 0x000fe20000000016 */
[----:B------:R-:W-:Y:S08]  /*1190*/  BRA.U !UP0, `(.L_x_1) ;  /* 0xfffffff508787547 */ /* 0x000ff0000b83ffff */
.L_x_0:
[----:B0-----:R-:W0:Y:S01]  /*11a0*/  S2R R2, SR_TID.X ;  /* 0x0000000000027919 */ /* 0x001e220000002100 */
[----:B------:R-:W1:Y:S01]  /*11b0*/  S2UR UR5, SR_CgaCtaId ;  /* 0x00000000000579c3 */ /* 0x000e620000008800 */
[C---:B------:R-:W-:Y:S01]  /*11c0*/  FSETP.GT.AND P3, PT, |R40|.reuse, 8.50705917302346158658e+37, PT ;  /* 0x7e8000002800780b */ /* 0x040fe20003f64200 */
[C---:B------:R-:W-:Y:S01]  /*11d0*/  FMUL R5, R40.reuse, 8388608 ;  /* 0x4b00000028057820 */ /* 0x040fe20000400000 */
[C---:B------:R-:W-:Y:S01]  /*11e0*/  FSETP.GEU.AND P4, PT, R40.reuse, 1.175494350822287508e-38, PT ;  /* 0x008000002800780b */ /* 0x040fe20003f8e000 */
[----:B------:R-:W-:Y:S01]  /*11f0*/  UMOV UR4, 0x400 ;  /* 0x0000040000047882 */ /* 0x000fe20000000000 */
[----:B------:R-:W-:Y:S01]  /*1200*/  FSETP.GEU.AND P2, PT, |R40|, 1.175494350822287508e-38, PT ;  /* 0x008000002800780b */ /* 0x000fe20003f4e200 */
[----:B------:R-:W-:Y:S01]  /*1210*/  FMUL R9, R39, 8388608 ;  /* 0x4b00000027097820 */ /* 0x000fe20000400000 */
[----:B------:R-:W-:Y:S01]  /*1220*/  FSEL R5, R5, R40, !P4 ;  /* 0x0000002805057208 */ /* 0x000fe20006000000 */
[----:B------:R-:W-:Y:S01]  /*1230*/  BAR.SYNC.DEFER_BLOCKING 0x0 ;  /* 0x0000000000007b1d */ /* 0x000fe20000010000 */
[----:B------:R-:W-:-:S02]  /*1240*/  FSETP.GT.AND P1, PT, |R39|, 8.50705917302346158658e+37, PT ;  /* 0x7e8000002700780b */ /* 0x000fc40003f24200 */
[----:B------:R-:W-:Y:S02]  /*1250*/  IADD3 R6, PT, PT, R5, -0x3f3504f3, RZ ;  /* 0xc0cafb0d05067810 */ /* 0x000fe40007ffe0ff */
[----:B------:R-:W-:Y:S01]  /*1260*/  FSETP.GEU.AND P0, PT, |R39|, 1.175494350822287508e-38, PT ;  /* 0x008000002700780b */ /* 0x000fe20003f0e200 */
[----:B------:R-:W-:Y:S01]  /*1270*/  @P3 FMUL R40, R40, 0.25 ;  /* 0x3e80000028283820 */ /* 0x000fe20000400000 */
[----:B------:R-:W-:Y:S01]  /*1280*/  LOP3.LUT R8, R6, 0xff800000, RZ, 0xc0, !PT ;  /* 0xff80000006087812 */ /* 0x000fe200078ec0ff */
[----:B------:R-:W-:Y:S01]  /*1290*/  @P3 FMUL R29, R29, 0.25 ;  /* 0x3e8000001d1d3820 */ /* 0x000fe20000400000 */
[----:B------:R-:W-:Y:S01]  /*12a0*/  FSEL R7, RZ, -23, P4 ;  /* 0xc1b80000ff077808 */ /* 0x000fe20002000000 */
[----:B------:R-:W-:Y:S01]  /*12b0*/  @!P2 FMUL R40, R40, 16777216 ;  /* 0x4b8000002828a820 */ /* 0x000fe20000400000 */
[----:B------:R-:W-:Y:S01]  /*12c0*/  I2FP.F32.S32 R6, R8 ;  /* 0x0000000800067245 */ /* 0x000fe20000201400 */
[----:B------:R-:W-:Y:S01]  /*12d0*/  @P3 FMUL R28, R28, 0.25 ;  /* 0x3e8000001c1c3820 */ /* 0x000fe20000400000 */
[----:B------:R-:W-:Y:S01]  /*12e0*/  FSETP.GEU.AND P4, PT, R39, 1.175494350822287508e-38, PT ;  /* 0x008000002700780b */ /* 0x000fe20003f8e000 */
[----:B------:R-:W-:Y:S01]  /*12f0*/  @P3 FMUL R25, R25, 0.25 ;  /* 0x3e80000019193820 */ /* 0x000fe20000400000 */
[----:B------:R-:W-:Y:S01]  /*1300*/  @P3 FMUL R24, R24, 0.25 ;  /* 0x3e80000018183820 */ /* 0x000fe20000400000 */
[----:B-1----:R-:W-:Y:S01]  /*1310*/  ULEA UR7, UR5, UR4, 0x18 ;  /* 0x0000000405077291 */ /* 0x002fe2000f8ec0ff */
[----:B------:R-:W-:Y:S01]  /*1320*/  FFMA.FTZ R7, R6, 1.1920928955078125e-07, R7 ;  /* 0x3400000006077823 */ /* 0x000fe20000010007 */
[----:B------:R-:W-:Y:S01]  /*1330*/  FSEL R6, R9, R39, !P4 ;  /* 0x0000002709067208 */ /* 0x000fe20006000000 */
[----:B------:R-:W-:Y:S01]  /*1340*/  @P1 FMUL R39, R39, 0.25 ;  /* 0x3e80000027271820 */ /* 0x000fe20000400000 */
[----:B------:R-:W-:Y:S01]  /*1350*/  @!P2 FMUL R29, R29, 16777216 ;  /* 0x4b8000001d1da820 */ /* 0x000fe20000400000 */
[----:B------:R-:W-:Y:S01]  /*1360*/  @!P2 FMUL R28, R28, 16777216 ;  /* 0x4b8000001c1ca820 */ /* 0x000fe20000400000 */
[----:B------:R-:W-:Y:S01]  /*1370*/  IADD3 R9, PT, PT, R6, -0x3f3504f3, RZ ;  /* 0xc0cafb0d06097810 */ /* 0x000fe20007ffe0ff */
[----:B------:R-:W-:Y:S01]  /*1380*/  @!P0 FMUL R39, R39, 16777216 ;  /* 0x4b80000027278820 */ /* 0x000fe20000400000 */
[----:B0-----:R-:W-:Y:S01]  /*1390*/  SHF.L.U32 R3, R2, 0x3, RZ ;  /* 0x0000000302037819 */ /* 0x001fe200000006ff */
[----:B------:R-:W-:Y:S01]  /*13a0*/  @!P2 FMUL R25, R25, 16777216 ;  /* 0x4b8000001919a820 */ /* 0x000fe20000400000 */
[--C-:B------:R-:W-:Y:S01]  /*13b0*/  SHF.R.U32.HI R4, RZ, 0x1, R2.reuse ;  /* 0x00000001ff047819 */ /* 0x100fe20000011602 */
[----:B------:R-:W-:Y:S01]  /*13c0*/  @!P2 FMUL R24, R24, 16777216 ;  /* 0x4b8000001818a820 */ /* 0x000fe20000400000 */
[----:B------:R-:W-:Y:S01]  /*13d0*/  SHF.L.U32 R11, R2, 0x5, RZ ;  /* 0x00000005020b7819 */ /* 0x000fe200000006ff */
[----:B------:R-:W-:Y:S01]  /*13e0*/  @P1 FMUL R31, R31, 0.25 ;  /* 0x3e8000001f1f1820 */ /* 0x000fe20000400000 */
[----:B------:R-:W-:Y:S01]  /*13f0*/  LOP3.LUT R3, R3, 0x38, RZ, 0xc0, !PT ;  /* 0x0000003803037812 */ /* 0x000fe200078ec0ff */
[----:B------:R-:W-:Y:S01]  /*1400*/  @P1 FMUL R30, R30, 0.25 ;  /* 0x3e8000001e1e1820 */ /* 0x000fe20000400000 */
[----:B------:R-:W-:Y:S01]  /*1410*/  LOP3.LUT R4, R4, 0x4, RZ, 0xc0, !PT ;  /* 0x0000000404047812 */ /* 0x000fe200078ec0ff */
[----:B------:R-:W-:Y:S01]  /*1420*/  @P1 FMUL R27, R27, 0.25 ;  /* 0x3e8000001b1b1820 */ /* 0x000fe20000400000 */
[----:B------:R-:W-:Y:S01]  /*1430*/  LOP3.LUT R13, R11, 0x60, RZ, 0xc0, !PT ;  /* 0x000000600b0d7812 */ /* 0x000fe200078ec0ff */
[----:B------:R-:W-:Y:S01]  /*1440*/  @P1 FMUL R26, R26, 0.25 ;  /* 0x3e8000001a1a1820 */ /* 0x000fe20000400000 */
[----:B------:R-:W-:Y:S01]  /*1450*/  IADD3 R3, PT, PT, R4, UR7, R3 ;  /* 0x0000000704037c10 */ /* 0x000fe2000fffe003 */
[----:B------:R-:W-:Y:S01]  /*1460*/  @!P0 FMUL R31, R31, 16777216 ;  /* 0x4b8000001f1f8820 */ /* 0x000fe20000400000 */
[----:B------:R-:W-:Y:S01]  /*1470*/  LOP3.LUT R11, R11, 0x300, RZ, 0xc0, !PT ;  /* 0x000003000b0b7812 */ /* 0x000fe200078ec0ff */
[----:B------:R-:W-:Y:S01]  /*1480*/  @!P0 FMUL R30, R30, 16777216 ;  /* 0x4b8000001e1e8820 */ /* 0x000fe20000400000 */
[----:B------:R-:W-:Y:S01]  /*1490*/  SHF.L.U32 R4, R2, 0x2, RZ ;  /* 0x0000000202047819 */ /* 0x000fe200000006ff */
[----:B------:R-:W-:Y:S01]  /*14a0*/  @!P0 FMUL R27, R27, 16777216 ;  /* 0x4b8000001b1b8820 */ /* 0x000fe20000400000 */
[----:B------:R-:W-:Y:S01]  /*14b0*/  SHF.R.S32.HI R10, RZ, 0x5, R2 ;  /* 0x00000005ff0a7819 */ /* 0x000fe20000011402 */
[----:B------:R-:W-:Y:S01]  /*14c0*/  @!P0 FMUL R26, R26, 16777216 ;  /* 0x4b8000001a1a8820 */ /* 0x000fe20000400000 */
[----:B------:R-:W-:Y:S01]  /*14d0*/  LOP3.LUT R15, R11, 0xfc, R4, 0xf8, !PT ;  /* 0x000000fc0b0f7812 */ /* 0x000fe200078ef804 */
[----:B------:R-:W0:Y:S01]  /*14e0*/  LDCU.64 UR4, c[0x0][0x3e0] ;  /* 0x00007c00ff0477ac */ /* 0x000e220008000a00 */
[----:B------:R-:W1:Y:S01]  /*14f0*/  MUFU.RCP R11, R40 ;  /* 0x00000028000b7308 */ /* 0x000e620000001000 */
[----:B------:R-:W-:-:S02]  /*1500*/  LOP3.LUT R12, R2, 0xc0, RZ, 0xc0, !PT ;  /* 0x000000c0020c7812 */ /* 0x000fc400078ec0ff */
[----:B------:R-:W-:Y:S02]  /*1510*/  LOP3.LUT R13, R13, 0x1c, R2, 0xf8, !PT ;  /* 0x0000001c0d0d7812 */ /* 0x000fe400078ef802 */
[----:B------:R-:W-:Y:S02]  /*1520*/  SGXT R10, R10, 0x1 ;  /* 0x000000010a0a781a */ /* 0x000fe40000000200 */
[----:B------:R-:W-:Y:S02]  /*1530*/  SHF.R.U32.HI R12, RZ, 0x1, R12 ;  /* 0x00000001ff0c7819 */ /* 0x000fe4000001160c */
[----:B------:R-:W-:Y:S02]  /*1540*/  LOP3.LUT R21, R13, 0x240, R10, 0x78, !PT ;  /* 0x000002400d157812 */ /* 0x000fe400078e780a */
[----:B------:R-:W2:Y:S01]  /*1550*/  MUFU.RCP R13, R39 ;  /* 0x00000027000d7308 */ /* 0x000ea20000001000 */
[----:B------:R-:W-:Y:S02]  /*1560*/  LOP3.LUT R10, R15, R12, RZ, 0x3c, !PT ;  /* 0x0000000c0f0a7212 */ /* 0x000fe400078e3cff */
[----:B------:R-:W-:-:S02]  /*1570*/  LOP3.LUT R15, R9, 0xff800000, RZ, 0xc0, !PT ;  /* 0xff800000090f7812 */ /* 0x000fc400078ec0ff */
[----:B------:R-:W-:Y:S01]  /*1580*/  MOV R16, 0x3dc6b27f ;  /* 0x3dc6b27f00107802 */ /* 0x000fe20000000f00 */
[C---:B-1----:R-:W-:Y:S01]  /*1590*/  FMUL R17, R11.reuse, R29 ;  /* 0x0000001d0b117220 */ /* 0x042fe20000400000 */
[C---:B------:R-:W-:Y:S01]  /*15a0*/  FMUL R18, R11.reuse, R28 ;  /* 0x0000001c0b127220 */ /* 0x040fe20000400000 */
[C---:B------:R-:W-:Y:S01]  /*15b0*/  FMUL R20, R11.reuse, R25 ;  /* 0x000000190b147220 */ /* 0x040fe20000400000 */
[----:B------:R-:W-:Y:S01]  /*15c0*/  FMUL R19, R11, R24 ;  /* 0x000000180b137220 */ /* 0x000fe20000400000 */
[----:B------:R-:W-:Y:S01]  /*15d0*/  IADD3 R11, PT, PT, R5, -R8, RZ ;  /* 0x80000008050b7210 */ /* 0x000fe20007ffe0ff */
[----:B0-----:R-:W-:Y:S01]  /*15e0*/  UIMAD UR4, UR6, UR4, URZ ;  /* 0x00000004060472a4 */ /* 0x001fe2000f8e02ff */
[----:B------:R-:W-:Y:S02]  /*15f0*/  IADD3 R12, PT, PT, R6, -R15, RZ ;  /* 0x8000000f060c7210 */ /* 0x000fe40007ffe0ff */
[----:B------:R-:W-:Y:S01]  /*1600*/  F2FP.BF16.F32.PACK_AB R18, R18, R19 ;  /* 0x000000131212723e */ /* 0x000fe200000010ff */
[----:B------:R-:W-:Y:S01]  /*1610*/  FADD R11, R11, -1 ;  /* 0xbf8000000b0b7421 */ /* 0x000fe20000000000 */
[----:B------:R-:W-:Y:S01]  /*1620*/  F2FP.BF16.F32.PACK_AB R17, R17, R20 ;  /* 0x000000141111723e */ /* 0x000fe200000010ff */
[----:B------:R-:W-:Y:S01]  /*1630*/  FADD R12, R12, -1 ;  /* 0xbf8000000c0c7421 */ /* 0x000fe20000000000 */
[----:B--2---:R-:W-:Y:S01]  /*1640*/  FMUL R14, R13, R31 ;  /* 0x0000001f0d0e7220 */ /* 0x004fe20000400000 */
[-C--:B------:R-:W-:Y:S01]  /*1650*/  FFMA.FTZ R8, R11, R16.reuse, -0.16845393180847167969 ;  /* 0xbe2c7f300b087423 */ /* 0x080fe20000010010 */
[C---:B------:R-:W-:Y:S01]  /*1660*/  FMUL R27, R13.reuse, R27 ;  /* 0x0000001b0d1b7220 */ /* 0x040fe20000400000 */
[C---:B------:R-:W-:Y:S01]  /*1670*/  FFMA.FTZ R9, R12.reuse, R16, -0.16845393180847167969 ;  /* 0xbe2c7f300c097423 */ /* 0x040fe20000010010 */
[C---:B------:R-:W-:Y:S01]  /*1680*/  FMUL R16, R13.reuse, R30 ;  /* 0x0000001e0d107220 */ /* 0x040fe20000400000 */
[----:B------:R-:W-:Y:S01]  /*1690*/  FMUL R13, R13, R26 ;  /* 0x0000001a0d0d7220 */ /* 0x000fe20000400000 */
[C---:B------:R-:W-:Y:S01]  /*16a0*/  FFMA.FTZ R8, R11.reuse, R8, 0.1716887056827545166 ;  /* 0x3e2fcf2a0b087423 */ /* 0x040fe20000010008 */
[----:B------:R-:W-:Y:S01]  /*16b0*/  FFMA.FTZ R9, R12, R9, 0.1716887056827545166 ;  /* 0x3e2fcf2a0c097423 */ /* 0x000fe20000010009 */
[----:B------:R-:W-:Y:S01]  /*16c0*/  F2FP.BF16.F32.PACK_AB R27, R14, R27 ;  /* 0x0000001b0e1b723e */ /* 0x000fe200000010ff */
[----:B------:R0:W-:Y:S01]  /*16d0*/  STS [R21+UR7], R18 ;  /* 0x0000001215007988 */ /* 0x0001e20008000807 */
[----:B------:R-:W-:Y:S01]  /*16e0*/  F2FP.BF16.F32.PACK_AB R16, R16, R13 ;  /* 0x0000000d1010723e */ /* 0x000fe200000010ff */
[----:B------:R-:W-:Y:S01]  /*16f0*/  FFMA.FTZ R8, R11, R8, -0.17900948226451873779 ;  /* 0xbe374e430b087423 */ /* 0x000fe20000010008 */
[----:B------:R-:W-:Y:S01]  /*1700*/  LOP3.LUT R19, R21, 0x20, RZ, 0x3c, !PT ;  /* 0x0000002015137812 */ /* 0x000fe200078e3cff */
[C---:B------:R-:W-:Y:S01]  /*1710*/  FFMA.FTZ R9, R12.reuse, R9, -0.17900948226451873779 ;  /* 0xbe374e430c097423 */ /* 0x040fe20000010009 */
[----:B------:R-:W-:Y:S01]  /*1720*/  STS [R21+UR7+0x80], R17 ;  /* 0x0000801115007988 */ /* 0x000fe20008000807 */
[----:B------:R-:W-:Y:S01]  /*1730*/  FFMA.FTZ R8, R11, R8, 0.20512372255325317383 ;  /* 0x3e520bf40b087423 */ /* 0x000fe20000010008 */
[----:B------:R-:W-:Y:S01]  /*1740*/  ISETP.GE.U32.AND P2, PT, R5, 0x7f800000, PT ;  /* 0x7f8000000500780c */ /* 0x000fe20003f46070 */
[C---:B------:R-:W-:Y:S01]  /*1750*/  FFMA.FTZ R9, R12.reuse, R9, 0.20512372255325317383 ;  /* 0x3e520bf40c097423 */ /* 0x040fe20000010009 */
[----:B------:R1:W-:Y:S01]  /*1760*/  STS [R19+UR7+0x100], R16 ;  /* 0x0001001013007988 */ /* 0x0003e20008000807 */
[C---:B------:R-:W-:Y:S01]  /*1770*/  FFMA.FTZ R8, R11.reuse, R8, -0.24046532809734344482 ;  /* 0xbe763c8b0b087423 */ /* 0x040fe20000010008 */
[----:B0-----:R-:W0:Y:S01]  /*1780*/  LDC R18, c[0x0][0x3e8] ;  /* 0x0000fa00ff127b82 */ /* 0x001e220000000800 */
[C---:B------:R-:W-:Y:S01]  /*1790*/  FFMA.FTZ R9, R12.reuse, R9, -0.24046532809734344482 ;  /* 0xbe763c8b0c097423 */ /* 0x040fe20000010009 */
[----:B------:R-:W-:Y:S01]  /*17a0*/  STS [R19+UR7+0x180], R27 ;  /* 0x0001801b13007988 */ /* 0x000fe20008000807 */
[----:B------:R-:W-:Y:S01]  /*17b0*/  FFMA.FTZ R8, R11, R8, 0.28857114911079406738 ;  /* 0x3e93bf990b087423 */ /* 0x000fe20000010008 */
[----:B------:R-:W-:Y:S01]  /*17c0*/  USHF.L.U32 UR8, UR4, 0x1, URZ ;  /* 0x0000000104087899 */ /* 0x000fe200080006ff */
[----:B------:R-:W-:-:S03]  /*17d0*/  FFMA.FTZ R9, R12, R9, 0.28857114911079406738 ;  /* 0x3e93bf990c097423 */ /* 0x000fc60000010009 */
[----:B------:R-:W-:Y:S01]  /*17e0*/  BAR.SYNC.DEFER_BLOCKING 0x0 ;  /* 0x0000000000007b1d */ /* 0x000fe20000010000 */
[C---:B------:R-:W-:Y:S01]  /*17f0*/  FFMA.FTZ R8, R11.reuse, R8, -0.36067417263984680176 ;  /* 0xbeb8aa490b087423 */ /* 0x040fe20000010008 */
[----:B-1----:R-:W-:Y:S01]  /*1800*/  I2FP.F32.S32 R16, R15 ;  /* 0x0000000f00107245 */ /* 0x002fe20000201400 */
[----:B------:R-:W-:Y:S01]  /*1810*/  FFMA.FTZ R9, R12, R9, -0.36067417263984680176 ;  /* 0xbeb8aa490c097423 */ /* 0x000fe20000010009 */
[----:B------:R-:W-:Y:S01]  /*1820*/  ISETP.GE.U32.AND P0, PT, R6, 0x7f800000, PT ;  /* 0x7f8000000600780c */ /* 0x000fe20003f06070 */
[----:B------:R-:W-:Y:S01]  /*1830*/  FFMA.FTZ R14, R11, R8, 0.48089820146560668945 ;  /* 0x3ef6384a0b0e7423 */ /* 0x000fe20000010008 */
[----:B------:R-:W-:Y:S01]  /*1840*/  FSETP.NEU.AND P1, PT, R5, RZ, PT ;  /* 0x000000ff0500720b */ /* 0x000fe20003f2d000 */
[C---:B------:R-:W-:Y:S02]  /*1850*/  FFMA.FTZ R13, R12.reuse, R9, 0.48089820146560668945 ;  /* 0x3ef6384a0c0d7423 */ /* 0x040fe40000010009 */
[----:B------:R-:W1:Y:S01]  /*1860*/  LDC.64 R8, c[0x0][0x398] ;  /* 0x0000e600ff087b82 */ /* 0x000e620000000a00 */
[----:B------:R-:W-:Y:S01]  /*1870*/  FFMA.FTZ R14, R11, R14, -0.72134751081466674805 ;  /* 0xbf38aa3b0b0e7423 */ /* 0x000fe2000001000e */
[----:B------:R-:W-:Y:S01]  /*1880*/  FFMA.FTZ R17, R12, R13, -0.72134751081466674805 ;  /* 0xbf38aa3b0c117423 */ /* 0x000fe2000001000d */
[----:B------:R-:W-:-:S02]  /*1890*/  FSEL R13, RZ, -23, P4 ;  /* 0xc1b80000ff0d7808 */ /* 0x000fc40002000000 */
[C---:B------:R-:W-:Y:S01]  /*18a0*/  FMUL R14, R11.reuse, R14 ;  /* 0x0000000e0b0e7220 */ /* 0x040fe20000400000 */
[----:B------:R-:W-:Y:S02]  /*18b0*/  FMUL R17, R12, R17 ;  /* 0x000000110c117220 */ /* 0x000fe40000400000 */
[----:B------:R-:W-:Y:S01]  /*18c0*/  FFMA.FTZ R13, R16, 1.1920928955078125e-07, R13 ;  /* 0x34000000100d7823 */ /* 0x000fe2000001000d */
[C---:B------:R-:W-:Y:S01]  /*18d0*/  FMUL R14, R11.reuse, R14 ;  /* 0x0000000e0b0e7220 */ /* 0x040fe20000400000 */
[C---:B------:R-:W-:Y:S01]  /*18e0*/  FMUL R17, R12.reuse, R17 ;  /* 0x000000110c117220 */ /* 0x040fe20000400000 */
[----:B------:R-:W-:Y:S02]  /*18f0*/  SHF.R.U32.HI R16, RZ, 0x5, R2 ;  /* 0x00000005ff107819 */ /* 0x000fe40000011602 */
[----:B------:R-:W-:Y:S01]  /*1900*/  FFMA.FTZ R14, R11, 1.4426950216293334961, R14 ;  /* 0x3fb8aa3b0b0e7823 */ /* 0x000fe2000001000e */
[----:B------:R-:W-:Y:S01]  /*1910*/  FFMA.FTZ R12, R12, 1.4426950216293334961, R17 ;  /* 0x3fb8aa3b0c0c7823 */ /* 0x000fe20000010011 */
[----:B------:R1:W2:Y:S01]  /*1920*/  LDS R15, [R10+UR7] ;  /* 0x000000070a0f7984 */ /* 0x0002a20008000800 */
[----:B------:R-:W-:-:S02]  /*1930*/  IMAD R11, R0, UR5, RZ ;  /* 0x00000005000b7c24 */ /* 0x000fc4000f8e02ff */
[----:B------:R-:W-:Y:S01]  /*1940*/  FADD R7, R7, R14 ;  /* 0x0000000e07077221 */ /* 0x000fe20000000000 */
[----:B------:R-:W-:Y:S01]  /*1950*/  FADD R12, R13, R12 ;  /* 0x0000000c0d0c7221 */ /* 0x000fe20000000000 */
[----:B------:R-:W-:Y:S01]  /*1960*/  @P2 MOV R14, 0x7f800000 ;  /* 0x7f800000000e2802 */ /* 0x000fe20000000f00 */
[----:B------:R-:W-:Y:S01]  /*1970*/  UIMAD.WIDE UR4, UR4, 0x2, URZ ;  /* 0x00000002040478a5 */ /* 0x000fe2000f8e02ff */
[----:B------:R-:W-:-:S03]  /*1980*/  SHF.L.U32 R13, R11, 0x1, RZ ;  /* 0x000000010b0d7819 */ /* 0x000fc600000006ff */
[----:B------:R-:W-:Y:S01]  /*1990*/  @P2 FFMA.FTZ R7, R5, R14, +INF ;  /* 0x7f80000005072423 */ /* 0x000fe2000001000e */
[----:B-1----:R-:W-:Y:S01]  /*19a0*/  IADD3 R10, P3, P4, R13, UR8, R8 ;  /* 0x000000080d0a7c10 */ /* 0x002fe2000fc7e008 */
[----:B------:R-:W-:Y:S01]  /*19b0*/  IMAD.HI R8, R11, 0x2, RZ ;  /* 0x000000020b087827 */ /* 0x000fe200078e02ff */
[----:B------:R-:W-:Y:S02]  /*19c0*/  SGXT.U32 R11, R16, 0x3 ;  /* 0x00000003100b781a */ /* 0x000fe40000000000 */
[----:B------:R-:W-:Y:S01]  /*19d0*/  FSETP.NEU.AND P2, PT, R6, RZ, PT ;  /* 0x000000ff0600720b */ /* 0x000fe20003f4d000 */
[----:B------:R-:W1:Y:S01]  /*19e0*/  LDC.64 R16, c[0x0][0x3a0] ;  /* 0x0000e800ff107b82 */ /* 0x000e620000000a00 */
[----:B------:R-:W-:Y:S01]  /*19f0*/  IADD3.X R14, PT, PT, R8, UR5, R9, P3, P4 ;  /* 0x00000005080e7c10 */ /* 0x000fe20009fe8409 */
[----:B0-----:R-:W-:Y:S01]  /*1a00*/  IMAD R5, R11, R18, RZ ;  /* 0x000000120b057224 */ /* 0x001fe200078e02ff */
[----:B------:R-:W-:Y:S01]  /*1a10*/  LOP3.LUT R8, R4, 0x40, RZ, 0xc0, !PT ;  /* 0x0000004004087812 */ /* 0x000fe200078ec0ff */
[----:B------:R-:W0:Y:S01]  /*1a20*/  LDCU UR4, c[0x0][0x3ec] ;  /* 0x00007d80ff0477ac */ /* 0x000e220008000800 */
[----:B------:R-:W-:-:S02]  /*1a30*/  @P0 MOV R11, 0x7f800000 ;  /* 0x7f800000000b0802 */ /* 0x000fc40000000f00 */
[C---:B------:R-:W-:Y:S02]  /*1a40*/  LEA R4, P3, R5.reuse, R10, 0x1 ;  /* 0x0000000a05047211 */ /* 0x040fe400078608ff */
[----:B------:R-:W-:Y:S01]  /*1a50*/  LEA R9, R18, R5, 0x3 ;  /* 0x0000000512097211 */ /* 0x000fe200078e18ff */
[----:B------:R-:W-:Y:S01]  /*1a60*/  @P0 FFMA.FTZ R12, R6, R11, +INF ;  /* 0x7f800000060c0423 */ /* 0x000fe2000001000b */
[----:B------:R-:W-:Y:S02]  /*1a70*/  LEA.HI.X.SX32 R5, R5, R14, 0x1, P3 ;  /* 0x0000000e05057211 */ /* 0x000fe400018f0eff */
[----:B------:R-:W-:Y:S02]  /*1a80*/  LEA R6, P0, R9, R10, 0x1 ;  /* 0x0000000a09067211 */ /* 0x000fe400078008ff */
[----:B------:R-:W-:Y:S02]  /*1a90*/  IADD3 R11, PT, PT, R8, R3, RZ ;  /* 0x00000003080b7210 */ /* 0x000fe40007ffe0ff */
[----:B------:R-:W-:-:S02]  /*1aa0*/  FSEL R8, R7, -INF , P1 ;  /* 0xff80000007087808 */ /* 0x000fc40000800000 */
[----:B------:R-:W-:Y:S02]  /*1ab0*/  LEA.HI.X.SX32 R7, R9, R14, 0x1, P0 ;  /* 0x0000000e09077211 */ /* 0x000fe400000f0eff */
[----:B------:R-:W-:Y:S01]  /*1ac0*/  FSEL R3, R12, -INF , P2 ;  /* 0xff8000000c037808 */ /* 0x000fe20001000000 */
[----:B------:R-:W-:Y:S01]  /*1ad0*/  FFMA R8, R8, 0.69314718246459960938, R41 ;  /* 0x3f31721808087823 */ /* 0x000fe20000000029 */
[----:B------:R-:W-:Y:S01]  /*1ae0*/  SHF.L.U32 R10, R2, 0x1, RZ ;  /* 0x00000001020a7819 */ /* 0x000fe200000006ff */
[----:B0-----:R-:W-:Y:S01]  /*1af0*/  UIMAD UR4, UR6, UR4, URZ ;  /* 0x00000004060472a4 */ /* 0x001fe2000f8e02ff */
[----:B--2---:R0:W-:Y:S01]  /*1b00*/  STG.E.U16 desc[UR10][R4.64], R15 ;  /* 0x0000000f04007986 */ /* 0x0041e2000c10150a */
[----:B------:R-:W-:Y:S01]  /*1b10*/  FFMA R9, R3, 0.69314718246459960938, R42 ;  /* 0x3f31721803097823 */ /* 0x000fe2000000002a */
[----:B------:R-:W-:Y:S01]  /*1b20*/  LOP3.LUT R10, R10, 0x78, RZ, 0xc0, !PT ;  /* 0x000000780a0a7812 */ /* 0x000fe200078ec0ff */
[----:B------:R-:W-:Y:S01]  /*1b30*/  USHF.L.U32 UR6, UR4, 0x2, URZ ;  /* 0x0000000204067899 */ /* 0x000fe200080006ff */
[----:B------:R-:W-:Y:S01]  /*1b40*/  LOP3.LUT P0, RZ, R2, 0xe0, RZ, 0xc0, !PT ;  /* 0x000000e002ff7812 */ /* 0x000fe2000780c0ff */
[----:B------:R-:W-:Y:S01]  /*1b50*/  UIMAD.WIDE UR4, UR4, 0x4, URZ ;  /* 0x00000004040478a5 */ /* 0x000fe2000f8e02ff */
[C---:B------:R-:W-:Y:S01]  /*1b60*/  SHF.L.U32 R3, R0.reuse, 0x2, RZ ;  /* 0x0000000200037819 */ /* 0x040fe200000006ff */
[----:B------:R-:W-:-:S03]  /*1b70*/  IMAD.HI R0, R0, 0x4, RZ ;  /* 0x0000000400007827 */ /* 0x000fc600078e02ff */
[----:B-1----:R-:W-:Y:S02]  /*1b80*/  IADD3 R2, P1, P2, R3, UR6, R16 ;  /* 0x0000000603027c10 */ /* 0x002fe4000fa3e010 */
[----:B0-----:R-:W-:Y:S02]  /*1b90*/  PRMT R5, R15, 0x7632, R5 ;  /* 0x000076320f057816 */ /* 0x001fe40000000005 */
[----:B------:R-:W-:-:S03]  /*1ba0*/  IADD3.X R3, PT, PT, R0, UR5, R17, P1, P2 ;  /* 0x0000000500037c10 */ /* 0x000fc60008fe4411 */
[----:B------:R0:W-:Y:S01]  /*1bb0*/  STG.E.U16 desc[UR10][R6.64], R5 ;  /* 0x0000000506007986 */ /* 0x0001e2000c10150a */
[----:B------:R-:W-:Y:S06]  /*1bc0*/  BAR.SYNC.DEFER_BLOCKING 0x0 ;  /* 0x0000000000007b1d */ /* 0x000fec0000010000 */
[----:B------:R0:W-:Y:S02]  /*1bd0*/  STS.64 [R10+UR7], R8 ;  /* 0x000000080a007988 */ /* 0x0001e40008000a07 */
[----:B------:R-:W-:Y:S06]  /*1be0*/  BAR.SYNC.DEFER_BLOCKING 0x0 ;  /* 0x0000000000007b1d */ /* 0x000fec0000010000 */
[----:B------:R-:W-:Y:S05]  /*1bf0*/  @P0 EXIT ;  /* 0x000000000000094d */ /* 0x000fea0003800000 */
[----:B------:R-:W1:Y:S04]  /*1c00*/  LDS R11, [R11] ;  /* 0x000000000b0b7984 */ /* 0x000e680000000800 */
[----:B-1----:R-:W-:Y:S01]  /*1c10*/  STG.E desc[UR10][R2.64], R11 ;  /* 0x0000000b02007986 */ /* 0x002fe2000c10190a */
[----:B------:R-:W-:Y:S05]  /*1c20*/  EXIT ;  /* 0x000000000000794d */ /* 0x000fea0003800000 */
.L_x_2:
[----:B------:R-:W-:-:S00]  /*1c30*/  BRA `(.L_x_2) ;  /* 0xfffffffc00fc7947 */ /* 0x000fc0000383ffff */
[----:B------:R-:W-:-:S00]  /*1c40*/  NOP ;  /* 0x0000000000007918 */ /* 0x000fc00000000000 */
        /* <DEDUP_REMOVED lines=11> */
.L_x_3:


//--------------------- .nv.global.init           --------------------------
	.section	.nv.global.init,"aw",@progbits
.nv.global.init:
	.type		_$_str,@object
	.size		_$_str,(.L_0 - _$_str)
_$_str:
        /*0000*/ 	.byte	0x5f, 0x5f, 0x43, 0x55, 0x44, 0x41, 0x5f, 0x46, 0x54, 0x5a, 0x00
.L_0:


//--------------------- .nv.shared.attn_fwd       --------------------------
	.section	.nv.shared.attn_fwd,"aw",@nobits
	.sectionflags	@""
	.align	16
	.zero		1024


//--------------------- .nv.shared.reserved.0     --------------------------
	.section	.nv.shared.reserved.0,"aw",@nobits
	.weak		__nv_reservedSMEM_offset_0_alias
	.size		__nv_reservedSMEM_offset_0_alias, 0, 64
	.other		__nv_reservedSMEM_offset_0_alias,@"STO_CUDA_RESERVED_SHARED STV_DEFAULT"
__nv_reservedSMEM_offset_0_alias:
	.zero		0
	.zero		64


//--------------------- .nv.constant0.attn_fwd    --------------------------
	.section	.nv.constant0.attn_fwd,"a",@progbits
	.sectionflags	@""
	.align	4
.nv.constant0.attn_fwd:
	.zero		1032


//--------------------- SYMBOLS --------------------------

	.type		.nv.reservedSmem.offset0,@object
	.size		.nv.reservedSmem.offset0,0x4
	.type		.nv.reservedSmem.cap,@object
	.size		.nv.reservedSmem.cap,0x4
